def matmul_kernel(
    a_ptr,
    b_ptr,
    c_ptr,
    M,
    N,
    K,
    stride_am,
    stride_ak,
    stride_bk,
    stride_bn,
    stride_cm,
    stride_cn,
    BLOCK_M: tl.constexpr,
    BLOCK_N: tl.constexpr,
    BLOCK_K: tl.constexpr,
    GROUP_M: tl.constexpr,
):
    pid = tl.program_id(axis=0)
    num_pid_m = tl.cdiv(M, BLOCK_M)
    num_pid_n = tl.cdiv(N, BLOCK_N)
    num_pid_in_group = GROUP_M * num_pid_n
    group_id = pid // num_pid_in_group
    first_pid_m = group_id * GROUP_M
    group_size_m = min(num_pid_m - first_pid_m, GROUP_M)
    pid_m = first_pid_m + ((pid % num_pid_in_group) % group_size_m)
    pid_n = (pid % num_pid_in_group) // group_size_m

    offs_am = (pid_m * BLOCK_M + tl.arange(0, BLOCK_M)) % M
    offs_bn = (pid_n * BLOCK_N + tl.arange(0, BLOCK_N)) % N
    offs_k = tl.arange(0, BLOCK_K)
    a_ptrs = a_ptr + offs_am[:, None] * stride_am + offs_k[None, :] * stride_ak
    b_ptrs = b_ptr + offs_k[:, None] * stride_bk + offs_bn[None, :] * stride_bn

    acc = tl.zeros((BLOCK_M, BLOCK_N), dtype=tl.float32)
    for kk in range(0, tl.cdiv(K, BLOCK_K)):
        a = tl.load(a_ptrs, mask=offs_k[None, :] < K - kk * BLOCK_K, other=0.0)
        b = tl.load(b_ptrs, mask=offs_k[:, None] < K - kk * BLOCK_K, other=0.0)
        acc = tl.dot(a, b, acc)
        a_ptrs += BLOCK_K * stride_ak
        b_ptrs += BLOCK_K * stride_bk

    c = acc.to(c_ptr.dtype.element_ty)
    offs_cm = pid_m * BLOCK_M + tl.arange(0, BLOCK_M)
    offs_cn = pid_n * BLOCK_N + tl.arange(0, BLOCK_N)
    c_ptrs = c_ptr + offs_cm[:, None] * stride_cm + offs_cn[None, :] * stride_cn
    mask = (offs_cm[:, None] < M) & (offs_cn[None, :] < N)
    tl.store(c_ptrs, c, mask=mask)

# config = {"BLOCK_K": 32, "BLOCK_M": 128, "BLOCK_N": 128, "GROUP_M": 8, "arch": "sm_100", "dtype": "fp16", "num_ctas": 4, "num_stages": 3, "num_warps": 4}
# arch = sm_100


// ===== COMPILED SASS (sm_100a) =====

	.target	sm_100a

	.elftype	@"ET_EXEC"


//--------------------- .note.nv.tkinfo           --------------------------
	.section	.note.nv.tkinfo,"",@"SHT_NOTE"
	.sectionflags	@"SHF_NOTE_NV_TKINFO"
	.tkinfo
        /*0018*/ 	.word	0x00000081
        /*0030*/ 	.string	""
        /*0030*/ 	.string	"ptxas-blackwell"
        /*0030*/ 	.string	"Cuda compilation tools, release 12.9, V12.9.86"
        /*0030*/ 	.string	"Build cuda_12.9.r12.9/compiler.36037853_0"
        /*0030*/ 	.string	"-v  -suppress-debug-info  -lineinfo  -arch sm_100a "



//--------------------- .note.nv.cuver            --------------------------
	.section	.note.nv.cuver,"",@"SHT_NOTE"
	.sectionflags	@"SHF_NOTE_NV_CUVER"
        /*0018*/ 	.short	0x0001
        /*001a*/ 	.short	0x0064
        /*001c*/ 	.short	0x0001
        /*001e*/ 	.short	0x0000
        /*0020*/ 	.short	0x0001
        /*0022*/ 	.short	0x0000


//--------------------- .nv.info                  --------------------------
	.section	.nv.info,"",@"SHT_CUDA_INFO"
	.align	4


	//----- nvinfo : EIATTR_REGCOUNT
	.align		4
        /*0000*/ 	.byte	0x04, 0x2f
        /*0002*/ 	.short	(.L_4 - .L_3)
	.align		4
.L_3:
        /*0004*/ 	.word	index@(matmul_kernel)
        /*0008*/ 	.word	0x00000080


	//----- nvinfo : EIATTR_FRAME_SIZE
	.align		4
.L_4:
        /*000c*/ 	.byte	0x04, 0x11
        /*000e*/ 	.short	(.L_6 - .L_5)
	.align		4
.L_5:
        /*0010*/ 	.word	index@($__internal_2_$__cuda_sm10x_tcgen05_guardrail_trap_unallocated_columns_being_dealloced)
        /*0014*/ 	.word	0x00000000


	//----- nvinfo : EIATTR_FRAME_SIZE
	.align		4
.L_6:
        /*0018*/ 	.byte	0x04, 0x11
        /*001a*/ 	.short	(.L_8 - .L_7)
	.align		4
.L_7:
        /*001c*/ 	.word	index@($__internal_1_$__cuda_sm10x_tcgen05_guardrail_trap_phase_invalid_during_alloc)
        /*0020*/ 	.word	0x00000000


	//----- nvinfo : EIATTR_FRAME_SIZE
	.align		4
.L_8:
        /*0024*/ 	.byte	0x04, 0x11
        /*0026*/ 	.short	(.L_10 - .L_9)
	.align		4
.L_9:
        /*0028*/ 	.word	index@($__internal_0_$__cuda_sm10x_tcgen05_guardrail_trap_col_being_dealloced_not_returned_by_alloc)
        /*002c*/ 	.word	0x00000000


	//----- nvinfo : EIATTR_FRAME_SIZE
	.align		4
.L_10:
        /*0030*/ 	.byte	0x04, 0x11
        /*0032*/ 	.short	(.L_12 - .L_11)
	.align		4
.L_11:
        /*0034*/ 	.word	index@(matmul_kernel)
        /*0038*/ 	.word	0x00000000


	//----- nvinfo : EIATTR_MIN_STACK_SIZE
	.align		4
.L_12:
        /*003c*/ 	.byte	0x04, 0x12
        /*003e*/ 	.short	(.L_14 - .L_13)
	.align		4
.L_13:
        /*0040*/ 	.word	index@(matmul_kernel)
        /*0044*/ 	.word	0x00000000
.L_14:


//--------------------- .nv.info.matmul_kernel    --------------------------
	.section	.nv.info.matmul_kernel,"",@"SHT_CUDA_INFO"
	.sectionflags	@""
	.align	4


	//----- nvinfo : EIATTR_CUDA_API_VERSION
	.align		4
        /*0000*/ 	.byte	0x04, 0x37
        /*0002*/ 	.short	(.L_16 - .L_15)
.L_15:
        /*0004*/ 	.word	0x00000081


	//----- nvinfo : EIATTR_KPARAM_INFO
	.align		4
.L_16:
        /*0008*/ 	.byte	0x04, 0x17
        /*000a*/ 	.short	(.L_18 - .L_17)
.L_17:
        /*000c*/ 	.word	0x00000000
        /*0010*/ 	.short	0x000d
        /*0012*/ 	.short	0x0048
        /*0014*/ 	.byte	0x00, 0xf4, 0x21, 0x00


	//----- nvinfo : EIATTR_KPARAM_INFO
	.align		4
.L_18:
        /*0018*/ 	.byte	0x04, 0x17
        /*001a*/ 	.short	(.L_20 - .L_19)
.L_19:
        /*001c*/ 	.word	0x00000000
        /*0020*/ 	.short	0x000c
        /*0022*/ 	.short	0x0040
        /*0024*/ 	.byte	0x00, 0xf4, 0x21, 0x00


	//----- nvinfo : EIATTR_KPARAM_INFO
	.align		4
.L_20:
        /*0028*/ 	.byte	0x04, 0x17
        /*002a*/ 	.short	(.L_22 - .L_21)
.L_21:
        /*002c*/ 	.word	0x00000000
        /*0030*/ 	.short	0x000b
        /*0032*/ 	.short	0x0038
        /*0034*/ 	.byte	0x00, 0xf0, 0x11, 0x00


	//----- nvinfo : EIATTR_KPARAM_INFO
	.align		4
.L_22:
        /*0038*/ 	.byte	0x04, 0x17
        /*003a*/ 	.short	(.L_24 - .L_23)
.L_23:
        /*003c*/ 	.word	0x00000000
        /*0040*/ 	.short	0x000a
        /*0042*/ 	.short	0x0034
        /*0044*/ 	.byte	0x00, 0xf0, 0x11, 0x00


	//----- nvinfo : EIATTR_KPARAM_INFO
	.align		4
.L_24:
        /*0048*/ 	.byte	0x04, 0x17
        /*004a*/ 	.short	(.L_26 - .L_25)
.L_25:
        /*004c*/ 	.word	0x00000000
        /*0050*/ 	.short	0x0009
        /*0052*/ 	.short	0x0030
        /*0054*/ 	.byte	0x00, 0xf0, 0x11, 0x00


	//----- nvinfo : EIATTR_KPARAM_INFO
	.align		4
.L_26:
        /*0058*/ 	.byte	0x04, 0x17
        /*005a*/ 	.short	(.L_28 - .L_27)
.L_27:
        /*005c*/ 	.word	0x00000000
        /*0060*/ 	.short	0x0008
        /*0062*/ 	.short	0x002c
        /*0064*/ 	.byte	0x00, 0xf0, 0x11, 0x00


	//----- nvinfo : EIATTR_KPARAM_INFO
	.align		4
.L_28:
        /*0068*/ 	.byte	0x04, 0x17
        /*006a*/ 	.short	(.L_30 - .L_29)
.L_29:
        /*006c*/ 	.word	0x00000000
        /*0070*/ 	.short	0x0007
        /*0072*/ 	.short	0x0028
        /*0074*/ 	.byte	0x00, 0xf0, 0x11, 0x00


	//----- nvinfo : EIATTR_KPARAM_INFO
	.align		4
.L_30:
        /*0078*/ 	.byte	0x04, 0x17
        /*007a*/ 	.short	(.L_32 - .L_31)
.L_31:
        /*007c*/ 	.word	0x00000000
        /*0080*/ 	.short	0x0006
        /*0082*/ 	.short	0x0024
        /*0084*/ 	.byte	0x00, 0xf0, 0x11, 0x00


	//----- nvinfo : EIATTR_KPARAM_INFO
	.align		4
.L_32:
        /*0088*/ 	.byte	0x04, 0x17
        /*008a*/ 	.short	(.L_34 - .L_33)
.L_33:
        /*008c*/ 	.word	0x00000000
        /*0090*/ 	.short	0x0005
        /*0092*/ 	.short	0x0020
        /*0094*/ 	.byte	0x00, 0xf0, 0x11, 0x00


	//----- nvinfo : EIATTR_KPARAM_INFO
	.align		4
.L_34:
        /*0098*/ 	.byte	0x04, 0x17
        /*009a*/ 	.short	(.L_36 - .L_35)
.L_35:
        /*009c*/ 	.word	0x00000000
        /*00a0*/ 	.short	0x0004
        /*00a2*/ 	.short	0x001c
        /*00a4*/ 	.byte	0x00, 0xf0, 0x11, 0x00


	//----- nvinfo : EIATTR_KPARAM_INFO
	.align		4
.L_36:
        /*00a8*/ 	.byte	0x04, 0x17
        /*00aa*/ 	.short	(.L_38 - .L_37)
.L_37:
        /*00ac*/ 	.word	0x00000000
        /*00b0*/ 	.short	0x0003
        /*00b2*/ 	.short	0x0018
        /*00b4*/ 	.byte	0x00, 0xf0, 0x11, 0x00


	//----- nvinfo : EIATTR_KPARAM_INFO
	.align		4
.L_38:
        /*00b8*/ 	.byte	0x04, 0x17
        /*00ba*/ 	.short	(.L_40 - .L_39)
.L_39:
        /*00bc*/ 	.word	0x00000000
        /*00c0*/ 	.short	0x0002
        /*00c2*/ 	.short	0x0010
        /*00c4*/ 	.byte	0x00, 0xf4, 0x21, 0x00


	//----- nvinfo : EIATTR_KPARAM_INFO
	.align		4
.L_40:
        /*00c8*/ 	.byte	0x04, 0x17
        /*00ca*/ 	.short	(.L_42 - .L_41)
.L_41:
        /*00cc*/ 	.word	0x00000000
        /*00d0*/ 	.short	0x0001
        /*00d2*/ 	.short	0x0008
        /*00d4*/ 	.byte	0x00, 0xf4, 0x21, 0x00


	//----- nvinfo : EIATTR_KPARAM_INFO
	.align		4
.L_42:
        /*00d8*/ 	.byte	0x04, 0x17
        /*00da*/ 	.short	(.L_44 - .L_43)
.L_43:
        /*00dc*/ 	.word	0x00000000
        /*00e0*/ 	.short	0x0000
        /*00e2*/ 	.short	0x0000
        /*00e4*/ 	.byte	0x00, 0xf4, 0x21, 0x00


	//----- nvinfo : EIATTR_EXPLICIT_CLUSTER
	.align		4
.L_44:
        /*00e8*/ 	.byte	0x01, 0x3e
	.zero		2


	//----- nvinfo : EIATTR_CTA_PER_CLUSTER
	.align		4
        /*00ec*/ 	.byte	0x04, 0x3d
        /*00ee*/ 	.short	(.L_46 - .L_45)
.L_45:
        /*00f0*/ 	.word	0x00000004
        /*00f4*/ 	.word	0x00000001
        /*00f8*/ 	.word	0x00000001


	//----- nvinfo : EIATTR_AT_ENTRY_FRAGMENTS
	.align		4
.L_46:
        /*00fc*/ 	.byte	0x04, 0x4f
        /*00fe*/ 	.short	(.L_48 - .L_47)


	//   ....[0]....
.L_47:
        /*0100*/ 	.word	0x00000004


	//----- nvinfo : EIATTR_RESERVED_SMEM_USED
	.align		4
.L_48:
        /*0104*/ 	.byte	0x01, 0x41
	.zero		2


	//----- nvinfo : EIATTR_SPARSE_MMA_MASK
	.align		4
        /*0108*/ 	.byte	0x03, 0x50
        /*010a*/ 	.short	0x0000


	//----- nvinfo : EIATTR_TCGEN05_1CTA_USED
	.align		4
        /*010c*/ 	.byte	0x01, 0x51
	.zero		2


	//----- nvinfo : EIATTR_MAXREG_COUNT
	.align		4
        /*0110*/ 	.byte	0x03, 0x1b
        /*0112*/ 	.short	0x00ff


	//----- nvinfo : EIATTR_NUM_BARRIERS
	.align		4
        /*0114*/ 	.byte	0x02, 0x4c
        /*0116*/ 	.byte	0x01
	.zero		1


	//----- nvinfo : EIATTR_INT_WARP_WIDE_INSTR_OFFSETS
	.align		4
        /*0118*/ 	.byte	0x04, 0x31
        /*011a*/ 	.short	(.L_50 - .L_49)


	//   ....[0]....
.L_49:
        /*011c*/ 	.word	0x00001c80


	//   ....[1]....
        /*0120*/ 	.word	0x00001c90


	//   ....[2]....
        /*0124*/ 	.word	0x000027a0


	//   ....[3]....
        /*0128*/ 	.word	0x00004d80


	//   ....[4]....
        /*012c*/ 	.word	0x00004dd0


	//----- nvinfo : EIATTR_COOP_GROUP_MASK_REGIDS
	.align		4
.L_50:
        /*0130*/ 	.byte	0x04, 0x29
        /*0132*/ 	.short	(.L_52 - .L_51)


	//   ....[0]....
.L_51:
        /*0134*/ 	.word	0xffffffff


	//   ....[1]....
        /*0138*/ 	.word	0xffffffff


	//   ....[2]....
        /*013c*/ 	.word	0xffffffff


	//   ....[3]....
        /*0140*/ 	.word	0xffffffff


	//----- nvinfo : EIATTR_COOP_GROUP_INSTR_OFFSETS
	.align		4
.L_52:
        /*0144*/ 	.byte	0x04, 0x28
        /*0146*/ 	.short	(.L_54 - .L_53)


	//   ....[0]....
.L_53:
        /*0148*/ 	.word	0x00000070


	//   ....[1]....
        /*014c*/ 	.word	0x00000330


	//   ....[2]....
        /*0150*/ 	.word	0x00004c10


	//   ....[3]....
        /*0154*/ 	.word	0x00004e80


	//----- nvinfo : EIATTR_VRC_CTA_INIT_COUNT
	.align		4
.L_54:
        /*0158*/ 	.byte	0x02, 0x4a
        /*015a*/ 	.byte	0x80
	.zero		1


	//----- nvinfo : EIATTR_MBARRIER_INSTR_OFFSETS
	.align		4
        /*015c*/ 	.byte	0x04, 0x39
        /*015e*/ 	.short	(.L_56 - .L_55)


	//   ....[0]....
.L_55:
        /*0160*/ 	.word	0x00001dc0
        /*0164*/ 	.word	0x000000ff
        /*0168*/ 	.word	0x00000000
        /*016c*/ 	.short	0x0100
        /*016e*/ 	.byte	0x0f
	.zero		1


	//   ....[1]....
        /*0170*/ 	.word	0x00002810
        /*0174*/ 	.word	0x000000ff
        /*0178*/ 	.word	0x00004008
        /*017c*/ 	.short	0x0100
        /*017e*/ 	.byte	0x0d
	.zero		1


	//   ....[2]....
        /*0180*/ 	.word	0x00003060
        /*0184*/ 	.word	0x000000ff
        /*0188*/ 	.word	0x00000000
        /*018c*/ 	.short	0x010a
        /*018e*/ 	.byte	0x0f
	.zero		1


	//   ....[3]....
        /*0190*/ 	.word	0x00003b50
        /*0194*/ 	.word	0x000000ff
        /*0198*/ 	.word	0x00000000
        /*019c*/ 	.short	0x010a
        /*019e*/ 	.byte	0x0f
	.zero		1


	//   ....[4]....
        /*01a0*/ 	.word	0x00003c20
        /*01a4*/ 	.word	0x000000ff
        /*01a8*/ 	.word	0x00004000
        /*01ac*/ 	.short	0x0108
        /*01ae*/ 	.byte	0x0d
	.zero		1


	//   ....[5]....
        /*01b0*/ 	.word	0x00003c80
        /*01b4*/ 	.word	0x000000ff
        /*01b8*/ 	.word	0x00004008
        /*01bc*/ 	.short	0x0108
        /*01be*/ 	.byte	0x0d
	.zero		1


	//   ....[6]....
        /*01c0*/ 	.word	0x00004ea0
        /*01c4*/ 	.word	0x000000ff
        /*01c8*/ 	.word	0x00000000
        /*01cc*/ 	.short	0x010a
        /*01ce*/ 	.byte	0x0f
	.zero		1


	//   ....[7]....
        /*01d0*/ 	.word	0x00004ed0
        /*01d4*/ 	.word	0x000000ff
        /*01d8*/ 	.word	0x00000000
        /*01dc*/ 	.short	0x010a
        /*01de*/ 	.byte	0x0f
	.zero		1


	//----- nvinfo : EIATTR_NUM_MBARRIERS
	.align		4
.L_56:
        /*01e0*/ 	.byte	0x03, 0x38
        /*01e2*/ 	.short	0x0002


	//----- nvinfo : EIATTR_EXIT_INSTR_OFFSETS
	.align		4
        /*01e4*/ 	.byte	0x04, 0x1c
        /*01e6*/ 	.short	(.L_58 - .L_57)


	//   ....[0]....
.L_57:
        /*01e8*/ 	.word	0x00004e90


	//----- nvinfo : EIATTR_REQNTID
	.align		4
.L_58:
        /*01ec*/ 	.byte	0x04, 0x10
        /*01ee*/ 	.short	(.L_60 - .L_59)
.L_59:
        /*01f0*/ 	.word	0x00000080
        /*01f4*/ 	.word	0x00000001
        /*01f8*/ 	.word	0x00000001


	//----- nvinfo : EIATTR_CRS_STACK_SIZE
	.align		4
.L_60:
        /*01fc*/ 	.byte	0x04, 0x1e
        /*01fe*/ 	.short	(.L_62 - .L_61)
.L_61:
        /*0200*/ 	.word	0x00000000


	//----- nvinfo : EIATTR_CBANK_PARAM_SIZE
	.align		4
.L_62:
        /*0204*/ 	.byte	0x03, 0x19
        /*0206*/ 	.short	0x0050


	//----- nvinfo : EIATTR_PARAM_CBANK
	.align		4
        /*0208*/ 	.byte	0x04, 0x0a
        /*020a*/ 	.short	(.L_64 - .L_63)
	.align		4
.L_63:
        /*020c*/ 	.word	index@(.nv.constant0.matmul_kernel)
        /*0210*/ 	.short	0x0380
        /*0212*/ 	.short	0x0050


	//----- nvinfo : EIATTR_SW_WAR
	.align		4
.L_64:
        /*0214*/ 	.byte	0x04, 0x36
        /*0216*/ 	.short	(.L_66 - .L_65)
.L_65:
        /*0218*/ 	.word	0x00000008
.L_66:


//--------------------- .nv.compat                --------------------------
	.section	.nv.compat,"",@"SHT_CUDA_COMPAT_INFO"
	.align	4
        /*0000*/ 	.byte	0x02, 0x02, 0x02, 0x00, 0x02, 0x05, 0x05, 0x00, 0x02, 0x03, 0x00, 0x00, 0x02, 0x06, 0x01, 0x00


//--------------------- .nv.callgraph             --------------------------
	.section	.nv.callgraph,"",@"SHT_CUDA_CALLGRAPH"
	.align	4
	.sectionentsize	8
	.align		4
        /*0000*/ 	.word	0x00000000
	.align		4
        /*0004*/ 	.word	0xffffffff
	.align		4
        /*0008*/ 	.word	0x00000000
	.align		4
        /*000c*/ 	.word	0xfffffffe
	.align		4
        /*0010*/ 	.word	0x00000000
	.align		4
        /*0014*/ 	.word	0xfffffffd
	.align		4
        /*0018*/ 	.word	0x00000000
	.align		4
        /*001c*/ 	.word	0xfffffffc


//--------------------- .text.matmul_kernel       --------------------------
	.section	.text.matmul_kernel,"ax",@progbits
	.align	128
        .global         matmul_kernel
        .type           matmul_kernel,@function
        .size           matmul_kernel,(.L_x_20 - matmul_kernel)
        .other          matmul_kernel,@"STO_CUDA_ENTRY STV_DEFAULT"
matmul_kernel:
.text.matmul_kernel:
[----:B------:R-:W0:Y:S01]  /*0000*/  LDC R1, c[0x0][0x37c] ;  /* 0x0000df00ff017b82 */ /* 0x000e220000000800 */
[----:B------:R-:W1:Y:S01]  /*0010*/  S2R R0, SR_TID.X ;  /* 0x0000000000007919 */ /* 0x000e620000002100 */
[----:B------:R-:W2:Y:S01]  /*0020*/  LDCU.64 UR26, c[0x0][0x358] ;  /* 0x00006b00ff1a77ac */ /* 0x000ea20008000a00 */
[----:B-1----:R-:W-:-:S13]  /*0030*/  ISETP.GE.U32.AND P0, PT, R0, 0x20, PT ;  /* 0x000000200000780c */ /* 0x002fda0003f06070 */
[----:B------:R-:W-:Y:S02]  /*0040*/  VOTEU.ANY UP0, P0 ;  /* 0x0000000000ff7886 */ /* 0x000fe40000000100 */
[----:B0-2---:R-:W-:Y:S05]  /*0050*/  BRA.U UP0, `(.L_x_0) ;  /* 0x0000000100b87547 */ /* 0x005fea000b800000 */
[----:B------:R-:W0:Y:S01]  /*0060*/  S2UR UR6, SR_CgaCtaId ;  /* 0x00000000000679c3 */ /* 0x000e220000008800 */
[----:B------:R-:W-:Y:S01]  /*0070*/  NOP ;  /* 0x0000000000007918 */ /* 0x000fe20000000000 */
[----:B------:R-:W-:Y:S02]  /*0080*/  UMOV UR4, 0x40 ;  /* 0x0000004000047882 */ /* 0x000fe40000000000 */
[----:B0-----:R-:W-:-:S09]  /*0090*/  ULEA UR4, UR6, UR4, 0x18 ;  /* 0x0000000406047291 */ /* 0x001fd2000f8ec0ff */
[----:B------:R-:W0:Y:S01]  /*00a0*/  LDS.U8 R2, [UR4] ;  /* 0x00000004ff027984 */ /* 0x000e220008000000 */
[----:B------:R-:W-:Y:S02]  /*00b0*/  UMOV UR4, 0x400 ;  /* 0x0000040000047882 */ /* 0x000fe40000000000 */
[----:B------:R-:W-:Y:S01]  /*00c0*/  ULEA UR4, UR6, UR4, 0x18 ;  /* 0x0000000406047291 */ /* 0x000fe2000f8ec0ff */
[----:B0-----:R-:W-:-:S13]  /*00d0*/  ISETP.NE.AND P0, PT, R2, RZ, PT ;  /* 0x000000ff0200720c */ /* 0x001fda0003f05270 */
[----:B------:R-:W-:Y:S05]  /*00e0*/  @P0 BRA `(.L_x_1) ;  /* 0x00000000007c0947 */ /* 0x000fea0003800000 */
[----:B------:R-:W-:-:S13]  /*00f0*/  ELECT P0, URZ, PT ;  /* 0x0000000000ff782f */ /* 0x000fda0003800000 */
[----:B------:R-:W-:Y:S05]  /*0100*/  @!P0 BRA `(.L_x_2) ;  /* 0x0000000000848947 */ /* 0x000fea0003800000 */
[----:B------:R-:W-:Y:S01]  /*0110*/  UMOV UR5, 0x2 ;  /* 0x0000000200057882 */ /* 0x000fe20000000000 */
[----:B------:R-:W-:Y:S02]  /*0120*/  IMAD.MOV.U32 R5, RZ, RZ, 0x1 ;  /* 0x00000001ff057424 */ /* 0x000fe400078e00ff */
[----:B------:R-:W-:Y:S02]  /*0130*/  IMAD.MOV.U32 R3, RZ, RZ, 0x3 ;  /* 0x00000003ff037424 */ /* 0x000fe400078e00ff */
[----:B------:R-:W-:Y:S04]  /*0140*/  DEPBAR.LE SB0, 0x36 ;  /* 0x00008d800000791a */ /* 0x000fe80000000000 */
[----:B------:R-:W0:Y:S02]  /*0150*/  UTCATOMSWS.FIND_AND_SET.ALIGN UP1, UR5, UR5 ;  /* 0x00000005000575e3 */ /* 0x000e240008020800 */
[----:B0-----:R-:W-:-:S04]  /*0160*/  PLOP3.LUT P0, PT, PT, PT, UP1, 0x80, 0x8 ;  /* 0x000000000008781c */ /* 0x001fc80003f0f018 */
[----:B------:R-:W-:-:S04]  /*0170*/  SEL R2, RZ, 0xffffffff, !P0 ;  /* 0xffffffffff027807 */ /* 0x000fc80004000000 */
[----:B------:R-:W-:Y:S01]  /*0180*/  ISETP.NE.AND P0, PT, R2, RZ, PT ;  /* 0x000000ff0200720c */ /* 0x000fe20003f05270 */
[----:B------:R-:W-:-:S12]  /*0190*/  IMAD.U32 R2, RZ, RZ, UR5 ;  /* 0x00000005ff027e24 */ /* 0x000fd8000f8e00ff */
[----:B------:R-:W-:Y:S05]  /*01a0*/  @P0 BRA `(.L_x_3) ;  /* 0x0000000000240947 */ /* 0x000fea0003800000 */
.L_x_4:
[----:B------:R-:W-:Y:S05]  /*01b0*/  NANOSLEEP 0x64 ;  /* 0x000000640000795d */ /* 0x000fea0003800000 */
[----:B------:R-:W-:-:S05]  /*01c0*/  UMOV UR5, 0x2 ;  /* 0x0000000200057882 */ /* 0x000fca0000000000 */
[----:B------:R-:W-:Y:S04]  /*01d0*/  DEPBAR.LE SB0, 0x36 ;  /* 0x00008d800000791a */ /* 0x000fe80000000000 */
[----:B------:R-:W0:Y:S02]  /*01e0*/  UTCATOMSWS.FIND_AND_SET.ALIGN UP1, UR5, UR5 ;  /* 0x00000005000575e3 */ /* 0x000e240008020800 */
[----:B0-----:R-:W-:-:S04]  /*01f0*/  PLOP3.LUT P0, PT, PT, PT, UP1, 0x80, 0x8 ;  /* 0x000000000008781c */ /* 0x001fc80003f0f018 */
[----:B------:R-:W-:-:S04]  /*0200*/  SEL R2, RZ, 0xffffffff, !P0 ;  /* 0xffffffffff027807 */ /* 0x000fc80004000000 */
[----:B------:R-:W-:Y:S01]  /*0210*/  ISETP.NE.AND P0, PT, R2, RZ, PT ;  /* 0x000000ff0200720c */ /* 0x000fe20003f05270 */
[----:B------:R-:W-:-:S12]  /*0220*/  IMAD.U32 R2, RZ, RZ, UR5 ;  /* 0x00000005ff027e24 */ /* 0x000fd8000f8e00ff */
[----:B------:R-:W-:Y:S05]  /*0230*/  @!P0 BRA `(.L_x_4) ;  /* 0xfffffffc00dc8947 */ /* 0x000fea000383ffff */
.L_x_3:
[C---:B------:R-:W-:Y:S01]  /*0240*/  VIADD R4, R2.reuse, 0x10 ;  /* 0x0000001002047836 */ /* 0x040fe20000000000 */
[----:B------:R-:W-:Y:S01]  /*0250*/  UMOV UR5, 0x50 ;  /* 0x0000005000057882 */ /* 0x000fe20000000000 */
[----:B------:R-:W-:Y:S01]  /*0260*/  SHF.L.U32 R3, R3, R2, RZ ;  /* 0x0000000203037219 */ /* 0x000fe200000006ff */
[----:B------:R-:W-:Y:S01]  /*0270*/  ULEA UR5, UR6, UR5, 0x18 ;  /* 0x0000000506057291 */ /* 0x000fe2000f8ec0ff */
[----:B------:R-:W-:Y:S01]  /*0280*/  IMAD.SHL.U32 R2, R2, 0x20, RZ ;  /* 0x0000002002027824 */ /* 0x000fe200078e00ff */
[----:B------:R-:W-:-:S04]  /*0290*/  SHF.L.U32 R4, R5, R4, RZ ;  /* 0x0000000405047219 */ /* 0x000fc800000006ff */
[----:B------:R-:W-:-:S05]  /*02a0*/  LOP3.LUT R3, R4, R3, RZ, 0xfc, !PT ;  /* 0x0000000304037212 */ /* 0x000fca00078efcff */
[----:B------:R0:W-:Y:S04]  /*02b0*/  ATOMS.OR RZ, [UR5], R3 ;  /* 0x00000003ffff798c */ /* 0x0001e8000b000005 */
[----:B------:R0:W-:Y:S01]  /*02c0*/  STS [UR4], R2 ;  /* 0x00000002ff007988 */ /* 0x0001e20008000804 */
[----:B------:R-:W-:Y:S05]  /*02d0*/  BRA `(.L_x_2) ;  /* 0x0000000000107947 */ /* 0x000fea0003800000 */
.L_x_1:
[----:B------:R-:W-:-:S05]  /*02e0*/  IMAD.MOV.U32 R2, RZ, RZ, -0x1 ;  /* 0xffffffffff027424 */ /* 0x000fca00078e00ff */
[----:B------:R0:W-:Y:S02]  /*02f0*/  STS [UR4], R2 ;  /* 0x00000002ff007988 */ /* 0x0001e40008000804 */
[----:B0-----:R-:W-:-:S07]  /*0300*/  MOV R2, 0x320 ;  /* 0x0000032000027802 */ /* 0x001fce0000000f00 */
[----:B------:R-:W-:Y:S05]  /*0310*/  CALL.REL.NOINC `($__internal_1_$__cuda_sm10x_tcgen05_guardrail_trap_phase_invalid_during_alloc) ;  /* 0x0000004c00047944 */ /* 0x000fea0003c00000 */
.L_x_2:
[----:B------:R-:W-:Y:S05]  /*0320*/  WARPSYNC.ALL ;  /* 0x0000000000007948 */ /* 0x000fea0003800000 */
[----:B------:R-:W-:Y:S01]  /*0330*/  NOP ;  /* 0x0000000000007918 */ /* 0x000fe20000000000 */
.L_x_0:
[----:B------:R-:W1:Y:S08]  /*0340*/  LDC.64 R18, c[0x0][0x398] ;  /* 0x0000e600ff127b82 */ /* 0x000e700000000a00 */
[----:B------:R-:W2:Y:S02]  /*0350*/  S2UR UR5, SR_CgaSize ;  /* 0x00000000000579c3 */ /* 0x000ea40000008a00 */
[----:B--2---:R-:W-:-:S12]  /*0360*/  UIMAD UR5, UR5, -0xa0, URZ ;  /* 0xffffff60050578a4 */ /* 0x004fd8000f8e02ff */
[----:B------:R-:W2:Y:S01]  /*0370*/  LDCU UR5, c[0x0][UR5+0x2b0] ;  /* 0x00005600050577ac */ /* 0x000ea20008000800 */
[----:B------:R-:W-:Y:S01]  /*0380*/  UMOV UR13, 0x400 ;  /* 0x00000400000d7882 */ /* 0x000fe20000000000 */
[----:B------:R-:W3:Y:S01]  /*0390*/  LDCU.128 UR8, c[0x0][0x380] ;  /* 0x00007000ff0877ac */ /* 0x000ee20008000c00 */
[----:B------:R-:W4:Y:S01]  /*03a0*/  S2UR UR4, SR_CTAID.X ;  /* 0x00000000000479c3 */ /* 0x000f220000002500 */
[----:B------:R-:W-:-:S07]  /*03b0*/  UMOV UR6, 0x1 ;  /* 0x0000000100067882 */ /* 0x000fce0000000000 */
[----:B------:R-:W5:Y:S01]  /*03c0*/  LDC.64 R72, c[0x0][0x3a8] ;  /* 0x0000ea00ff487b82 */ /* 0x000f620000000a00 */
[----:B01----:R-:W-:Y:S01]  /*03d0*/  VIADD R2, R19, 0x7f ;  /* 0x0000007f13027836 */ /* 0x003fe20000000000 */
[----:B------:R-:W-:-:S04]  /*03e0*/  IABS R28, R18 ;  /* 0x00000012001c7213 */ /* 0x000fc80000000000 */
[----:B------:R-:W-:Y:S02]  /*03f0*/  SHF.R.S32.HI R3, RZ, 0x1f, R2 ;  /* 0x0000001fff037819 */ /* 0x000fe40000011402 */
[----:B----4-:R-:W-:Y:S02]  /*0400*/  I2FP.F32.U32 R6, UR4 ;  /* 0x0000000400067c45 */ /* 0x010fe40008201000 */
[----:B------:R-:W-:-:S03]  /*0410*/  LEA.HI R3, R3, R2, RZ, 0x7 ;  /* 0x0000000203037211 */ /* 0x000fc600078f38ff */
[----:B--2---:R-:W-:Y:S01]  /*0420*/  FMUL R6, R6, UR5 ;  /* 0x0000000506067c20 */ /* 0x004fe20008400000 */
[----:B------:R-:W-:Y:S01]  /*0430*/  SHF.R.S32.HI R3, RZ, 0x7, R3 ;  /* 0x00000007ff037819 */ /* 0x000fe20000011403 */
[----:B------:R-:W0:Y:S02]  /*0440*/  S2UR UR5, SR_CgaCtaId ;  /* 0x00000000000579c3 */ /* 0x000e240000008800 */
[----:B------:R-:W1:Y:S02]  /*0450*/  F2I.U32.TRUNC.NTZ R7, R6 ;  /* 0x0000000600077305 */ /* 0x000e64000020f000 */
[----:B------:R-:W-:-:S05]  /*0460*/  IMAD.SHL.U32 R4, R3, 0x8, RZ ;  /* 0x0000000803047824 */ /* 0x000fca00078e00ff */
[----:B------:R-:W-:-:S04]  /*0470*/  IABS R9, R4 ;  /* 0x0000000400097213 */ /* 0x000fc80000000000 */
[----:B------:R-:W2:Y:S01]  /*0480*/  I2F.RP R5, R9 ;  /* 0x0000000900057306 */ /* 0x000ea20000209400 */
[----:B-1----:R-:W-:Y:S01]  /*0490*/  IABS R10, R7 ;  /* 0x00000007000a7213 */ /* 0x002fe20000000000 */
[----:B0-----:R-:W-:Y:S01]  /*04a0*/  ULEA UR13, UR5, UR13, 0x18 ;  /* 0x0000000d050d7291 */ /* 0x001fe2000f8ec0ff */
[----:B------:R-:W-:Y:S01]  /*04b0*/  BAR.SYNC.DEFER_BLOCKING 0x0 ;  /* 0x0000000000007b1d */ /* 0x000fe20000010000 */
[----:B------:R-:W-:Y:S02]  /*04c0*/  USHF.L.U32 UR28, UR5, 0x6, URZ ;  /* 0x00000006051c7899 */ /* 0x000fe400080006ff */
[----:B------:R-:W-:Y:S02]  /*04d0*/  USHF.L.U32 UR4, UR5, 0x5, URZ ;  /* 0x0000000505047899 */ /* 0x000fe400080006ff */
[----:B------:R-:W-:Y:S01]  /*04e0*/  UIADD3 UR15, UPT, UPT, UR13, 0x4000, URZ ;  /* 0x000040000d0f7890 */ /* 0x000fe2000fffe0ff */
[----:B--2---:R-:W0:Y:S01]  /*04f0*/  MUFU.RCP R5, R5 ;  /* 0x0000000500057308 */ /* 0x004e220000001000 */
[----:B------:R-:W-:Y:S01]  /*0500*/  ULOP3.LUT UR4, UR4, 0x40, URZ, 0xc0, !UPT ;  /* 0x0000004004047892 */ /* 0x000fe2000f8ec0ff */
[----:B0-----:R-:W-:Y:S01]  /*0510*/  VIADD R2, R5, 0xffffffe ;  /* 0x0ffffffe05027836 */ /* 0x001fe20000000000 */
[----:B------:R-:W-:Y:S01]  /*0520*/  IABS R5, R4 ;  /* 0x0000000400057213 */ /* 0x000fe20000000000 */
[----:B------:R-:W0:Y:S04]  /*0530*/  LDS R13, [UR13] ;  /* 0x0000000dff0d7984 */ /* 0x000e280008000800 */
[----:B------:R1:W2:Y:S02]  /*0540*/  F2I.FTZ.U32.TRUNC.NTZ R3, R2 ;  /* 0x0000000200037305 */ /* 0x0002a4000021f000 */
[----:B-1----:R-:W-:-:S02]  /*0550*/  IMAD.MOV.U32 R2, RZ, RZ, RZ ;  /* 0x000000ffff027224 */ /* 0x002fc400078e00ff */
[----:B--2---:R-:W-:-:S04]  /*0560*/  IMAD.MOV R8, RZ, RZ, -R3 ;  /* 0x000000ffff087224 */ /* 0x004fc800078e0a03 */
[----:B------:R-:W-:Y:S02]  /*0570*/  IMAD R11, R8, R9, RZ ;  /* 0x00000009080b7224 */ /* 0x000fe400078e02ff */
[----:B------:R-:W-:Y:S02]  /*0580*/  IMAD.MOV.U32 R8, RZ, RZ, R10 ;  /* 0x000000ffff087224 */ /* 0x000fe400078e000a */
[----:B------:R-:W-:-:S04]  /*0590*/  IMAD.HI.U32 R3, R3, R11, R2 ;  /* 0x0000000b03037227 */ /* 0x000fc800078e0002 */
[----:B------:R-:W-:Y:S02]  /*05a0*/  IMAD.MOV R2, RZ, RZ, -R5 ;  /* 0x000000ffff027224 */ /* 0x000fe400078e0a05 */
[----:B------:R-:W-:-:S04]  /*05b0*/  IMAD.HI.U32 R3, R3, R8, RZ ;  /* 0x0000000803037227 */ /* 0x000fc800078e00ff */
[----:B------:R-:W-:Y:S01]  /*05c0*/  IMAD R2, R3, R2, R8 ;  /* 0x0000000203027224 */ /* 0x000fe200078e0208 */
[----:B------:R-:W-:Y:S04]  /*05d0*/  BAR.SYNC.DEFER_BLOCKING 0x0 ;  /* 0x0000000000007b1d */ /* 0x000fe80000010000 */
[----:B------:R-:W-:Y:S02]  /*05e0*/  ISETP.GT.U32.AND P1, PT, R9, R2, PT ;  /* 0x000000020900720c */ /* 0x000fe40003f24070 */
[----:B0-----:R-:W-:-:S11]  /*05f0*/  R2UR UR12, R13 ;  /* 0x000000000d0c72ca */ /* 0x001fd600000e0000 */
[----:B------:R-:W-:Y:S02]  /*0600*/  @!P1 IMAD.IADD R2, R2, 0x1, -R9 ;  /* 0x0000000102029824 */ /* 0x000fe400078e0a09 */
[----:B------:R-:W-:Y:S01]  /*0610*/  @!P1 VIADD R3, R3, 0x1 ;  /* 0x0000000103039836 */ /* 0x000fe20000000000 */
[----:B------:R-:W-:Y:S02]  /*0620*/  ISETP.NE.AND P1, PT, R4, RZ, PT ;  /* 0x000000ff0400720c */ /* 0x000fe40003f25270 */
[----:B------:R-:W-:Y:S02]  /*0630*/  ISETP.GE.U32.AND P0, PT, R2, R9, PT ;  /* 0x000000090200720c */ /* 0x000fe40003f06070 */
[----:B------:R-:W-:-:S04]  /*0640*/  LOP3.LUT R2, R7, R4, RZ, 0x3c, !PT ;  /* 0x0000000407027212 */ /* 0x000fc800078e3cff */
[----:B------:R-:W-:Y:S01]  /*0650*/  ISETP.GE.AND P2, PT, R2, RZ, PT ;  /* 0x000000ff0200720c */ /* 0x000fe20003f46270 */
[----:B------:R-:W-:-:S06]  /*0660*/  VIADD R2, R18, 0x7f ;  /* 0x0000007f12027836 */ /* 0x000fcc0000000000 */
[----:B------:R-:W-:-:S04]  /*0670*/  @P0 VIADD R3, R3, 0x1 ;  /* 0x0000000103030836 */ /* 0x000fc80000000000 */
[----:B------:R-:W-:Y:S01]  /*0680*/  IMAD.MOV.U32 R5, RZ, RZ, R3 ;  /* 0x000000ffff057224 */ /* 0x000fe200078e0003 */
[----:B------:R-:W-:-:S03]  /*0690*/  SHF.R.S32.HI R3, RZ, 0x1f, R2 ;  /* 0x0000001fff037819 */ /* 0x000fc60000011402 */
[----:B------:R-:W-:Y:S01]  /*06a0*/  @!P2 IMAD.MOV R5, RZ, RZ, -R5 ;  /* 0x000000ffff05a224 */ /* 0x000fe200078e0a05 */
[----:B------:R-:W-:Y:S02]  /*06b0*/  @!P1 LOP3.LUT R5, RZ, R4, RZ, 0x33, !PT ;  /* 0x00000004ff059212 */ /* 0x000fe400078e33ff */
[----:B------:R-:W-:-:S03]  /*06c0*/  LEA.HI R3, R3, R2, RZ, 0x7 ;  /* 0x0000000203037211 */ /* 0x000fc600078f38ff */
[----:B------:R-:W-:Y:S02]  /*06d0*/  IMAD.SHL.U32 R12, R5, 0x8, RZ ;  /* 0x00000008050c7824 */ /* 0x000fe400078e00ff */
[----:B------:R-:W-:-:S03]  /*06e0*/  IMAD.MOV R5, RZ, RZ, -R5 ;  /* 0x000000ffff057224 */ /* 0x000fc600078e0a05 */
[----:B------:R-:W-:Y:S01]  /*06f0*/  LEA.HI.SX32 R3, R3, -R12, 0x19 ;  /* 0x8000000c03037211 */ /* 0x000fe200078fcaff */
[----:B------:R-:W-:-:S03]  /*0700*/  IMAD R7, R4, R5, R7 ;  /* 0x0000000504077224 */ /* 0x000fc600078e0207 */
[----:B------:R-:W-:Y:S02]  /*0710*/  VIMNMX R14, PT, PT, R3, 0x8, PT ;  /* 0x00000008030e7848 */ /* 0x000fe40003fe0100 */
[----:B------:R-:W-:Y:S02]  /*0720*/  IABS R4, R7 ;  /* 0x0000000700047213 */ /* 0x000fe40000000000 */
[----:B------:R-:W-:-:S04]  /*0730*/  IABS R8, R14 ;  /* 0x0000000e00087213 */ /* 0x000fc80000000000 */
[----:B------:R-:W0:Y:S08]  /*0740*/  I2F.RP R6, R8 ;  /* 0x0000000800067306 */ /* 0x000e300000209400 */
[----:B0-----:R-:W0:Y:S02]  /*0750*/  MUFU.RCP R6, R6 ;  /* 0x0000000600067308 */ /* 0x001e240000001000 */
[----:B0-----:R-:W-:Y:S01]  /*0760*/  VIADD R2, R6, 0xffffffe ;  /* 0x0ffffffe06027836 */ /* 0x001fe20000000000 */
[----:B------:R-:W-:-:S05]  /*0770*/  IABS R6, R14 ;  /* 0x0000000e00067213 */ /* 0x000fca0000000000 */
[----:B------:R0:W1:Y:S01]  /*0780*/  F2I.FTZ.U32.TRUNC.NTZ R3, R2 ;  /* 0x0000000200037305 */ /* 0x000062000021f000 */
[----:B------:R-:W-:Y:S02]  /*0790*/  IMAD.MOV R6, RZ, RZ, -R6 ;  /* 0x000000ffff067224 */ /* 0x000fe400078e0a06 */
[----:B0-----:R-:W-:Y:S02]  /*07a0*/  IMAD.MOV.U32 R2, RZ, RZ, RZ ;  /* 0x000000ffff027224 */ /* 0x001fe400078e00ff */
[----:B-1----:R-:W-:-:S04]  /*07b0*/  IMAD.MOV R9, RZ, RZ, -R3 ;  /* 0x000000ffff097224 */ /* 0x002fc800078e0a03 */
[----:B------:R-:W-:-:S04]  /*07c0*/  IMAD R5, R9, R8, RZ ;  /* 0x0000000809057224 */ /* 0x000fc800078e02ff */
[----:B------:R-:W-:Y:S01]  /*07d0*/  IMAD.HI.U32 R2, R3, R5, R2 ;  /* 0x0000000503027227 */ /* 0x000fe200078e0002 */
[----:B------:R-:W-:-:S03]  /*07e0*/  IABS R5, R19 ;  /* 0x0000001300057213 */ /* 0x000fc60000000000 */
[----:B------:R-:W-:Y:S02]  /*07f0*/  IMAD.MOV.U32 R3, RZ, RZ, R4 ;  /* 0x000000ffff037224 */ /* 0x000fe400078e0004 */
[----:B------:R-:W0:Y:S02]  /*0800*/  I2F.RP R4, R28 ;  /* 0x0000001c00047306 */ /* 0x000e240000209400 */
[----:B------:R-:W-:-:S04]  /*0810*/  IMAD.HI.U32 R2, R2, R3, RZ ;  /* 0x0000000302027227 */ /* 0x000fc800078e00ff */
[----:B------:R-:W-:Y:S02]  /*0820*/  IMAD R3, R2, R6, R3 ;  /* 0x0000000602037224 */ /* 0x000fe400078e0203 */
[----:B------:R-:W1:Y:S03]  /*0830*/  I2F.RP R6, R5 ;  /* 0x0000000500067306 */ /* 0x000e660000209400 */
[----:B------:R-:W-:-:S05]  /*0840*/  ISETP.GT.U32.AND P1, PT, R8, R3, PT ;  /* 0x000000030800720c */ /* 0x000fca0003f24070 */
[----:B0-----:R-:W0:Y:S08]  /*0850*/  MUFU.RCP R4, R4 ;  /* 0x0000000400047308 */ /* 0x001e300000001000 */
[----:B------:R-:W-:Y:S01]  /*0860*/  @!P1 IMAD.IADD R3, R3, 0x1, -R8 ;  /* 0x0000000103039824 */ /* 0x000fe200078e0a08 */
[----:B-1----:R-:W1:Y:S01]  /*0870*/  MUFU.RCP R6, R6 ;  /* 0x0000000600067308 */ /* 0x002e620000001000 */
[----:B------:R-:W-:Y:S01]  /*0880*/  @!P1 VIADD R2, R2, 0x1 ;  /* 0x0000000102029836 */ /* 0x000fe20000000000 */
[----:B------:R-:W-:-:S02]  /*0890*/  ISETP.NE.AND P1, PT, R14, RZ, PT ;  /* 0x000000ff0e00720c */ /* 0x000fc40003f25270 */
[----:B------:R-:W-:Y:S02]  /*08a0*/  ISETP.GE.U32.AND P0, PT, R3, R8, PT ;  /* 0x000000080300720c */ /* 0x000fe40003f06070 */
[----:B------:R-:W-:Y:S01]  /*08b0*/  LOP3.LUT R3, R7, R14, RZ, 0x3c, !PT ;  /* 0x0000000e07037212 */ /* 0x000fe200078e3cff */
[----:B0-----:R-:W-:-:S03]  /*08c0*/  VIADD R8, R4, 0xffffffe ;  /* 0x0ffffffe04087836 */ /* 0x001fc60000000000 */
[----:B------:R-:W-:Y:S01]  /*08d0*/  ISETP.GE.AND P2, PT, R3, RZ, PT ;  /* 0x000000ff0300720c */ /* 0x000fe20003f46270 */
[----:B------:R0:W2:Y:S01]  /*08e0*/  F2I.FTZ.U32.TRUNC.NTZ R9, R8 ;  /* 0x0000000800097305 */ /* 0x0000a2000021f000 */
[----:B-1----:R-:W-:Y:S01]  /*08f0*/  VIADD R10, R6, 0xffffffe ;  /* 0x0ffffffe060a7836 */ /* 0x002fe20000000000 */
[----:B------:R-:W-:-:S04]  /*0900*/  SHF.R.U32.HI R6, RZ, 0x5, R0 ;  /* 0x00000005ff067819 */ /* 0x000fc80000011600 */
[----:B------:R-:W-:Y:S02]  /*0910*/  @P0 VIADD R2, R2, 0x1 ;  /* 0x0000000102020836 */ /* 0x000fe40000000000 */
[----:B------:R-:W1:Y:S01]  /*0920*/  F2I.FTZ.U32.TRUNC.NTZ R11, R10 ;  /* 0x0000000a000b7305 */ /* 0x000e62000021f000 */
[----:B0-----:R-:W-:Y:S02]  /*0930*/  IMAD.MOV.U32 R8, RZ, RZ, RZ ;  /* 0x000000ffff087224 */ /* 0x001fe400078e00ff */
[----:B------:R-:W-:Y:S02]  /*0940*/  IMAD.MOV.U32 R4, RZ, RZ, R2 ;  /* 0x000000ffff047224 */ /* 0x000fe400078e0002 */
[----:B------:R-:W-:Y:S02]  /*0950*/  IMAD.SHL.U32 R2, R6, 0x200000, RZ ;  /* 0x0020000006027824 */ /* 0x000fe400078e00ff */
[----:B------:R-:W-:Y:S01]  /*0960*/  @!P2 IMAD.MOV R4, RZ, RZ, -R4 ;  /* 0x000000ffff04a224 */ /* 0x000fe200078e0a04 */
[----:B------:R-:W-:Y:S01]  /*0970*/  @!P1 LOP3.LUT R4, RZ, R14, RZ, 0x33, !PT ;  /* 0x0000000eff049212 */ /* 0x000fe200078e33ff */
[----:B--2---:R-:W-:Y:S01]  /*0980*/  IMAD.MOV R15, RZ, RZ, -R9 ;  /* 0x000000ffff0f7224 */ /* 0x004fe200078e0a09 */
[----:B------:R-:W-:-:S03]  /*0990*/  LOP3.LUT R2, R2, 0x600000, RZ, 0xc0, !PT ;  /* 0x0060000002027812 */ /* 0x000fc600078ec0ff */
[----:B------:R-:W-:Y:S01]  /*09a0*/  IMAD.MOV R3, RZ, RZ, -R4 ;  /* 0x000000ffff037224 */ /* 0x000fe200078e0a04 */
[----:B------:R-:W-:Y:S01]  /*09b0*/  R2UR UR14, R2 ;  /* 0x00000000020e72ca */ /* 0x000fe200000e0000 */
[----:B-1----:R-:W-:Y:S02]  /*09c0*/  IMAD.MOV R10, RZ, RZ, -R11 ;  /* 0x000000ffff0a7224 */ /* 0x002fe400078e0a0b */
[----:B------:R-:W-:Y:S02]  /*09d0*/  IMAD R3, R14, R3, R7 ;  /* 0x000000030e037224 */ /* 0x000fe400078e0207 */
[----:B------:R-:W-:Y:S02]  /*09e0*/  VIADD R7, R6, UR28 ;  /* 0x0000001c06077c36 */ /* 0x000fe40008000000 */
[----:B------:R-:W-:Y:S02]  /*09f0*/  IMAD R13, R15, R28, RZ ;  /* 0x0000001c0f0d7224 */ /* 0x000fe400078e02ff */
[----:B------:R-:W-:-:S02]  /*0a00*/  IMAD.SHL.U32 R2, R4, 0x80, RZ ;  /* 0x0000008004027824 */ /* 0x000fc400078e00ff */
[----:B------:R-:W-:Y:S02]  /*0a10*/  IMAD R15, R10, R5, RZ ;  /* 0x000000050a0f7224 */ /* 0x000fe400078e02ff */
[----:B------:R-:W-:Y:S01]  /*0a20*/  IMAD.HI.U32 R8, R9, R13, R8 ;  /* 0x0000000d09087227 */ /* 0x000fe200078e0008 */
[----:B------:R-:W-:Y:S01]  /*0a30*/  LOP3.LUT R9, R2, 0x43, R7, 0xf8, !PT ;  /* 0x0000004302097812 */ /* 0x000fe200078ef807 */
[----:B------:R-:W-:Y:S02]  /*0a40*/  UIADD3 UR14, UPT, UPT, UR12, UR14, URZ ;  /* 0x0000000e0c0e7290 */ /* 0x000fe4000fffe0ff */
[----:B------:R-:W-:Y:S01]  /*0a50*/  IMAD.MOV.U32 R10, RZ, RZ, RZ ;  /* 0x000000ffff0a7224 */ /* 0x000fe200078e00ff */
[C---:B------:R-:W-:Y:S01]  /*0a60*/  LOP3.LUT R7, R9.reuse, 0x8, RZ, 0xfc, !PT ;  /* 0x0000000809077812 */ /* 0x040fe200078efcff */
[----:B------:R-:W-:Y:S01]  /*0a70*/  IMAD.IADD R3, R12, 0x1, R3 ;  /* 0x000000010c037824 */ /* 0x000fe200078e0203 */
[----:B------:R-:W-:Y:S01]  /*0a80*/  LOP3.LUT R4, R9, 0x4, RZ, 0xfc, !PT ;  /* 0x0000000409047812 */ /* 0x000fe200078efcff */
[----:B------:R-:W-:Y:S01]  /*0a90*/  IMAD.HI.U32 R10, R11, R15, R10 ;  /* 0x0000000f0b0a7227 */ /* 0x000fe200078e000a */
[----:B------:R-:W-:-:S02]  /*0aa0*/  IABS R13, R9 ;  /* 0x00000009000d7213 */ /* 0x000fc40000000000 */
[----:B------:R-:W-:Y:S02]  /*0ab0*/  IABS R17, R7 ;  /* 0x0000000700117213 */ /* 0x000fe40000000000 */
[----:B------:R-:W-:Y:S02]  /*0ac0*/  ISETP.GE.AND P3, PT, R4, RZ, PT ;  /* 0x000000ff0400720c */ /* 0x000fe40003f66270 */
[----:B------:R-:W-:Y:S01]  /*0ad0*/  IABS R15, R4 ;  /* 0x00000004000f7213 */ /* 0x000fe20000000000 */
[----:B------:R-:W-:Y:S01]  /*0ae0*/  IMAD.HI.U32 R12, R10, R17, RZ ;  /* 0x000000110a0c7227 */ /* 0x000fe200078e00ff */
[----:B------:R-:W-:Y:S02]  /*0af0*/  ISETP.GE.AND P2, PT, R7, RZ, PT ;  /* 0x000000ff0700720c */ /* 0x000fe40003f46270 */
[----:B------:R-:W-:Y:S01]  /*0b00*/  LOP3.LUT R4, R0, 0x3f, RZ, 0xc0, !PT ;  /* 0x0000003f00047812 */ /* 0x000fe200078ec0ff */
[C---:B------:R-:W-:Y:S01]  /*0b10*/  IMAD.HI.U32 R7, R10.reuse, R13, RZ ;  /* 0x0000000d0a077227 */ /* 0x040fe200078e00ff */
[----:B------:R-:W-:Y:S01]  /*0b20*/  LEA R3, R3, UR4, 0x7 ;  /* 0x0000000403037c11 */ /* 0x000fe2000f8e38ff */
[----:B------:R-:W0:Y:S01]  /*0b30*/  LDCU UR4, c[0x0][0x3b0] ;  /* 0x00007600ff0477ac */ /* 0x000e220008000800 */
[C---:B------:R-:W-:Y:S01]  /*0b40*/  LOP3.LUT R25, R9.reuse, 0xc, RZ, 0xfc, !PT ;  /* 0x0000000c09197812 */ /* 0x040fe200078efcff */
[----:B------:R-:W-:Y:S01]  /*0b50*/  IMAD.MOV R14, RZ, RZ, -R7 ;  /* 0x000000ffff0e7224 */ /* 0x000fe200078e0a07 */
[C---:B------:R-:W-:Y:S01]  /*0b60*/  LOP3.LUT R27, R9.reuse, 0x10, RZ, 0xfc, !PT ;  /* 0x00000010091b7812 */ /* 0x040fe200078efcff */
[----:B------:R-:W-:Y:S01]  /*0b70*/  IMAD.HI.U32 R11, R10, R15, RZ ;  /* 0x0000000f0a0b7227 */ /* 0x000fe200078e00ff */
[----:B------:R-:W-:-:S02]  /*0b80*/  LOP3.LUT R29, R9, 0x14, RZ, 0xfc, !PT ;  /* 0x00000014091d7812 */ /* 0x000fc400078efcff */
[----:B------:R-:W-:Y:S01]  /*0b90*/  LOP3.LUT R33, R9, 0x1c, RZ, 0xfc, !PT ;  /* 0x0000001c09217812 */ /* 0x000fe200078efcff */
[----:B------:R-:W-:Y:S01]  /*0ba0*/  IMAD.IADD R3, R4, 0x1, R3 ;  /* 0x0000000104037824 */ /* 0x000fe200078e0203 */
[----:B------:R-:W-:Y:S01]  /*0bb0*/  IABS R22, R29 ;  /* 0x0000001d00167213 */ /* 0x000fe20000000000 */
[----:B------:R-:W-:Y:S01]  /*0bc0*/  IMAD.MOV R20, RZ, RZ, -R12 ;  /* 0x000000ffff147224 */ /* 0x000fe200078e0a0c */
[----:B------:R-:W-:Y:S01]  /*0bd0*/  IABS R26, R33 ;  /* 0x00000021001a7213 */ /* 0x000fe20000000000 */
[C---:B------:R-:W-:Y:S01]  /*0be0*/  IMAD R12, R5.reuse, R14, R13 ;  /* 0x0000000e050c7224 */ /* 0x040fe200078e020d */
[----:B------:R-:W-:Y:S01]  /*0bf0*/  IABS R13, R25 ;  /* 0x00000019000d7213 */ /* 0x000fe20000000000 */
[----:B------:R-:W-:Y:S01]  /*0c00*/  IMAD.MOV R16, RZ, RZ, -R11 ;  /* 0x000000ffff107224 */ /* 0x000fe200078e0a0b */
[----:B------:R-:W-:Y:S02]  /*0c10*/  IABS R11, R3 ;  /* 0x00000003000b7213 */ /* 0x000fe40000000000 */
[----:B------:R-:W-:Y:S01]  /*0c20*/  ISETP.GT.U32.AND P6, PT, R5, R12, PT ;  /* 0x0000000c0500720c */ /* 0x000fe20003fc4070 */
[----:B------:R-:W-:Y:S01]  /*0c30*/  IMAD.HI.U32 R7, R10, R13, RZ ;  /* 0x0000000d0a077227 */ /* 0x000fe200078e00ff */
[----:B------:R-:W-:-:S02]  /*0c40*/  LOP3.LUT R31, R9, 0x18, RZ, 0xfc, !PT ;  /* 0x00000018091f7812 */ /* 0x000fc400078efcff */
[C---:B------:R-:W-:Y:S01]  /*0c50*/  LOP3.LUT R35, R9.reuse, 0x20, RZ, 0xfc, !PT ;  /* 0x0000002009237812 */ /* 0x040fe200078efcff */
[----:B------:R-:W-:Y:S01]  /*0c60*/  IMAD.HI.U32 R8, R8, R11, RZ ;  /* 0x0000000b08087227 */ /* 0x000fe200078e00ff */
[----:B------:R-:W-:Y:S02]  /*0c70*/  IABS R24, R31 ;  /* 0x0000001f00187213 */ /* 0x000fe40000000000 */
[----:B------:R-:W-:Y:S01]  /*0c80*/  LOP3.LUT R37, R9, 0x24, RZ, 0xfc, !PT ;  /* 0x0000002409257812 */ /* 0x000fe200078efcff */
[----:B------:R-:W-:Y:S01]  /*0c90*/  IMAD R14, R5, R16, R15 ;  /* 0x00000010050e7224 */ /* 0x000fe200078e020f */
[----:B------:R-:W-:Y:S01]  /*0ca0*/  LOP3.LUT R15, R9, 0x3c, RZ, 0xfc, !PT ;  /* 0x0000003c090f7812 */ /* 0x000fe200078efcff */
[----:B------:R-:W-:Y:S01]  /*0cb0*/  IMAD R16, R5, R20, R17 ;  /* 0x0000001405107224 */ /* 0x000fe200078e0211 */
[----:B------:R-:W-:Y:S01]  /*0cc0*/  IABS R17, R27 ;  /* 0x0000001b00117213 */ /* 0x000fe20000000000 */
[----:B------:R-:W-:Y:S01]  /*0cd0*/  IMAD.MOV R20, RZ, RZ, -R7 ;  /* 0x000000ffff147224 */ /* 0x000fe200078e0a07 */
[----:B------:R-:W-:Y:S01]  /*0ce0*/  IABS R32, R15 ;  /* 0x0000000f00207213 */ /* 0x000fe20000000000 */
[----:B------:R-:W-:Y:S01]  /*0cf0*/  IMAD.MOV R7, RZ, RZ, -R8 ;  /* 0x000000ffff077224 */ /* 0x000fe200078e0a08 */
[----:B------:R-:W-:Y:S01]  /*0d00*/  ISETP.GE.AND P4, PT, R15, RZ, PT ;  /* 0x000000ff0f00720c */ /* 0x000fe20003f86270 */
[----:B------:R-:W-:Y:S01]  /*0d10*/  IMAD R8, R5, R20, R13 ;  /* 0x0000001405087224 */ /* 0x000fe200078e020d */
[----:B------:R-:W-:Y:S01]  /*0d20*/  IABS R30, R37 ;  /* 0x00000025001e7213 */ /* 0x000fe20000000000 */
[----:B------:R-:W-:Y:S01]  /*0d30*/  IMAD R7, R28, R7, R11 ;  /* 0x000000071c077224 */ /* 0x000fe200078e020b */
[C---:B------:R-:W-:Y:S01]  /*0d40*/  LOP3.LUT R39, R9.reuse, 0x28, RZ, 0xfc, !PT ;  /* 0x0000002809277812 */ /* 0x040fe200078efcff */
[----:B------:R-:W-:Y:S01]  /*0d50*/  IMAD.HI.U32 R15, R10, R32, RZ ;  /* 0x000000200a0f7227 */ /* 0x000fe200078e00ff */
[----:B------:R-:W-:-:S02]  /*0d60*/  LOP3.LUT R41, R9, 0x2c, RZ, 0xfc, !PT ;  /* 0x0000002c09297812 */ /* 0x000fc400078efcff */
[----:B------:R-:W-:Y:S01]  /*0d70*/  ISETP.GT.U32.AND P0, PT, R28, R7, PT ;  /* 0x000000071c00720c */ /* 0x000fe20003f04070 */
[----:B------:R-:W-:Y:S01]  /*0d80*/  IMAD.MOV R15, RZ, RZ, -R15 ;  /* 0x000000ffff0f7224 */ /* 0x000fe200078e0a0f */
[C---:B------:R-:W-:Y:S01]  /*0d90*/  LOP3.LUT R44, R9.reuse, 0x34, RZ, 0xfc, !PT ;  /* 0x00000034092c7812 */ /* 0x040fe200078efcff */
[----:B------:R-:W-:Y:S01]  /*0da0*/  IMAD.HI.U32 R11, R10, R17, RZ ;  /* 0x000000110a0b7227 */ /* 0x000fe200078e00ff */
[C---:B------:R-:W-:Y:S02]  /*0db0*/  LOP3.LUT R43, R9.reuse, 0x30, RZ, 0xfc, !PT ;  /* 0x00000030092b7812 */ /* 0x040fe400078efcff */
[----:B------:R-:W-:Y:S01]  /*0dc0*/  LOP3.LUT R23, R9, 0x38, RZ, 0xfc, !PT ;  /* 0x0000003809177812 */ /* 0x000fe200078efcff */
[C---:B------:R-:W-:Y:S01]  /*0dd0*/  IMAD R32, R5.reuse, R15, R32 ;  /* 0x0000000f05207224 */ /* 0x040fe200078e0220 */
[----:B------:R-:W-:Y:S01]  /*0de0*/  IABS R15, R35 ;  /* 0x00000023000f7213 */ /* 0x000fe20000000000 */
[----:B------:R-:W-:Y:S01]  /*0df0*/  IMAD.MOV R20, RZ, RZ, -R11 ;  /* 0x000000ffff147224 */ /* 0x000fe200078e0a0b */
[----:B------:R-:W-:Y:S01]  /*0e00*/  IABS R38, R44 ;  /* 0x0000002c00267213 */ /* 0x000fe20000000000 */
[----:B------:R-:W-:Y:S01]  /*0e10*/  @!P6 IMAD.IADD R12, R12, 0x1, -R5 ;  /* 0x000000010c0ce824 */ /* 0x000fe200078e0a05 */
[----:B------:R-:W-:Y:S01]  /*0e20*/  ISETP.GT.U32.AND P1, PT, R5, R32, PT ;  /* 0x000000200500720c */ /* 0x000fe20003f24070 */
[----:B------:R-:W-:Y:S01]  /*0e30*/  @!P0 IMAD.IADD R7, R7, 0x1, -R28 ;  /* 0x0000000107078824 */ /* 0x000fe200078e0a1c */
[----:B------:R-:W-:Y:S01]  /*0e40*/  ISETP.GE.AND P0, PT, R3, RZ, PT ;  /* 0x000000ff0300720c */ /* 0x000fe20003f06270 */
[----:B------:R-:W-:Y:S01]  /*0e50*/  IMAD.HI.U32 R13, R10, R22, RZ ;  /* 0x000000160a0d7227 */ /* 0x000fe200078e00ff */
[----:B------:R-:W-:-:S02]  /*0e60*/  ISETP.GT.U32.AND P6, PT, R5, R12, PT ;  /* 0x0000000c0500720c */ /* 0x000fc40003fc4070 */
[----:B------:R-:W-:Y:S01]  /*0e70*/  ISETP.GT.U32.AND P5, PT, R28, R7, PT ;  /* 0x000000071c00720c */ /* 0x000fe20003fa4070 */
[----:B------:R-:W-:Y:S01]  /*0e80*/  IMAD R20, R5, R20, R17 ;  /* 0x0000001405147224 */ /* 0x000fe200078e0211 */
[----:B------:R-:W-:Y:S01]  /*0e90*/  IABS R17, R41 ;  /* 0x0000002900117213 */ /* 0x000fe20000000000 */
[----:B------:R-:W-:Y:S01]  /*0ea0*/  IMAD.MOV R13, RZ, RZ, -R13 ;  /* 0x000000ffff0d7224 */ /* 0x000fe200078e0a0d */
[----:B------:R-:W-:Y:S01]  /*0eb0*/  IABS R21, R43 ;  /* 0x0000002b00157213 */ /* 0x000fe20000000000 */
[----:B------:R-:W-:Y:S01]  /*0ec0*/  IMAD.HI.U32 R11, R10, R24, RZ ;  /* 0x000000180a0b7227 */ /* 0x000fe200078e00ff */
[----:B------:R-:W-:-:S03]  /*0ed0*/  IABS R40, R23 ;  /* 0x0000001700287213 */ /* 0x000fc60000000000 */
[----:B------:R-:W-:Y:S02]  /*0ee0*/  @!P1 IMAD.IADD R32, R32, 0x1, -R5 ;  /* 0x0000000120209824 */ /* 0x000fe400078e0a05 */
[----:B------:R-:W-:Y:S02]  /*0ef0*/  IMAD R22, R5, R13, R22 ;  /* 0x0000000d05167224 */ /* 0x000fe400078e0216 */
[----:B------:R-:W-:Y:S01]  /*0f00*/  @!P5 IMAD.IADD R7, R7, 0x1, -R28 ;  /* 0x000000010707d824 */ /* 0x000fe200078e0a1c */
[----:B------:R-:W-:Y:S01]  /*0f10*/  ISETP.GT.U32.AND P1, PT, R5, R32, PT ;  /* 0x000000200500720c */ /* 0x000fe20003f24070 */
[----:B------:R-:W-:Y:S01]  /*0f20*/  IMAD.HI.U32 R13, R10, R26, RZ ;  /* 0x0000001a0a0d7227 */ /* 0x000fe200078e00ff */
[----:B------:R-:W-:-:S03]  /*0f30*/  ISETP.NE.AND P5, PT, R18, RZ, PT ;  /* 0x000000ff1200720c */ /* 0x000fc60003fa5270 */
[----:B------:R-:W-:Y:S02]  /*0f40*/  IMAD.MOV.U32 R46, RZ, RZ, R7 ;  /* 0x000000ffff2e7224 */ /* 0x000fe400078e0007 */
[----:B------:R-:W-:Y:S02]  /*0f50*/  IMAD.MOV R13, RZ, RZ, -R13 ;  /* 0x000000ffff0d7224 */ /* 0x000fe400078e0a0d */
[----:B------:R-:W-:Y:S01]  /*0f60*/  @!P0 IMAD.MOV R46, RZ, RZ, -R46 ;  /* 0x000000ffff2e8224 */ /* 0x000fe200078e0a2e */
[C---:B------:R-:W-:Y:S01]  /*0f70*/  ISETP.GT.U32.AND P0, PT, R5.reuse, R14, PT ;  /* 0x0000000e0500720c */ /* 0x040fe20003f04070 */
[C---:B------:R-:W-:Y:S02]  /*0f80*/  IMAD R26, R5.reuse, R13, R26 ;  /* 0x0000000d051a7224 */ /* 0x040fe400078e021a */
[--C-:B------:R-:W-:Y:S01]  /*0f90*/  @!P1 IMAD.IADD R32, R32, 0x1, -R5.reuse ;  /* 0x0000000120209824 */ /* 0x100fe200078e0a05 */
[C---:B------:R-:W-:Y:S01]  /*0fa0*/  ISETP.GT.U32.AND P1, PT, R5.reuse, R16, PT ;  /* 0x000000100500720c */ /* 0x040fe20003f24070 */
[----:B------:R-:W-:Y:S01]  /*0fb0*/  @!P6 IMAD.IADD R12, R12, 0x1, -R5 ;  /* 0x000000010c0ce824 */ /* 0x000fe200078e0a05 */
[----:B------:R-:W-:Y:S01]  /*0fc0*/  ISETP.GT.U32.AND P6, PT, R5, R8, PT ;  /* 0x000000080500720c */ /* 0x000fe20003fc4070 */
[----:B------:R-:W-:Y:S01]  /*0fd0*/  IMAD.MOV R11, RZ, RZ, -R11 ;  /* 0x000000ffff0b7224 */ /* 0x000fe200078e0a0b */
[----:B------:R-:W-:Y:S01]  /*0fe0*/  @!P5 LOP3.LUT R46, RZ, R18, RZ, 0x33, !PT ;  /* 0x00000012ff2ed212 */ /* 0x000fe200078e33ff */
[----:B------:R-:W-:Y:S01]  /*0ff0*/  IMAD.HI.U32 R13, R10, R30, RZ ;  /* 0x0000001e0a0d7227 */ /* 0x000fe200078e00ff */
[----:B------:R-:W-:-:S03]  /*1000*/  ISETP.GE.AND P5, PT, R9, RZ, PT ;  /* 0x000000ff0900720c */ /* 0x000fc60003fa6270 */
[--C-:B------:R-:W-:Y:S01]  /*1010*/  @!P0 IMAD.IADD R14, R14, 0x1, -R5.reuse ;  /* 0x000000010e0e8824 */ /* 0x100fe200078e0a05 */
[C---:B------:R-:W-:Y:S01]  /*1020*/  ISETP.GT.U32.AND P0, PT, R5.reuse, R20, PT ;  /* 0x000000140500720c */ /* 0x040fe20003f04070 */
[C---:B------:R-:W-:Y:S02]  /*1030*/  IMAD R24, R5.reuse, R11, R24 ;  /* 0x0000000b05187224 */ /* 0x040fe400078e0218 */
[----:B------:R-:W-:Y:S01]  /*1040*/  @!P1 IMAD.IADD R16, R16, 0x1, -R5 ;  /* 0x0000000110109824 */ /* 0x000fe200078e0a05 */
[----:B------:R-:W-:Y:S01]  /*1050*/  ISETP.GT.U32.AND P1, PT, R5, R22, PT ;  /* 0x000000160500720c */ /* 0x000fe20003f24070 */
[----:B------:R-:W-:-:S04]  /*1060*/  IMAD.HI.U32 R11, R10, R15, RZ ;  /* 0x0000000f0a0b7227 */ /* 0x000fc800078e00ff */
[----:B------:R-:W-:Y:S02]  /*1070*/  IMAD.MOV R28, RZ, RZ, -R11 ;  /* 0x000000ffff1c7224 */ /* 0x000fe400078e0a0b */
[--C-:B------:R-:W-:Y:S01]  /*1080*/  @!P6 IMAD.IADD R8, R8, 0x1, -R5.reuse ;  /* 0x000000010808e824 */ /* 0x100fe200078e0a05 */
[C---:B------:R-:W-:Y:S01]  /*1090*/  ISETP.GT.U32.AND P6, PT, R5.reuse, R24, PT ;  /* 0x000000180500720c */ /* 0x040fe20003fc4070 */
[----:B------:R-:W-:Y:S01]  /*10a0*/  @!P0 IMAD.IADD R20, R20, 0x1, -R5 ;  /* 0x0000000114148824 */ /* 0x000fe200078e0a05 */
[C---:B------:R-:W-:Y:S01]  /*10b0*/  ISETP.GT.U32.AND P0, PT, R5.reuse, R26, PT ;  /* 0x0000001a0500720c */ /* 0x040fe20003f04070 */
[C---:B------:R-:W-:Y:S01]  /*10c0*/  IMAD R28, R5.reuse, R28, R15 ;  /* 0x0000001c051c7224 */ /* 0x040fe200078e020f */
[----:B------:R-:W-:Y:S01]  /*10d0*/  IABS R15, R39 ;  /* 0x00000027000f7213 */ /* 0x000fe20000000000 */
[----:B------:R-:W-:Y:S02]  /*10e0*/  @!P1 IMAD.IADD R22, R22, 0x1, -R5 ;  /* 0x0000000116169824 */ /* 0x000fe400078e0a05 */
[----:B------:R-:W-:Y:S01]  /*10f0*/  IMAD.MOV R13, RZ, RZ, -R13 ;  /* 0x000000ffff0d7224 */ /* 0x000fe200078e0a0d */
[----:B------:R-:W-:Y:S01]  /*1100*/  ISETP.GT.U32.AND P1, PT, R5, R28, PT ;  /* 0x0000001c0500720c */ /* 0x000fe20003f24070 */
[----:B------:R-:W-:-:S04]  /*1110*/  IMAD.HI.U32 R7, R10, R15, RZ ;  /* 0x0000000f0a077227 */ /* 0x000fc800078e00ff */
[--C-:B------:R-:W-:Y:S01]  /*1120*/  @!P6 IMAD.IADD R24, R24, 0x1, -R5.reuse ;  /* 0x000000011818e824 */ /* 0x100fe200078e0a05 */
[C---:B------:R-:W-:Y:S01]  /*1130*/  ISETP.GT.U32.AND P6, PT, R5.reuse, R14, PT ;  /* 0x0000000e0500720c */ /* 0x040fe20003fc4070 */
[----:B------:R-:W-:Y:S01]  /*1140*/  @!P0 IMAD.IADD R26, R26, 0x1, -R5 ;  /* 0x000000011a1a8824 */ /* 0x000fe200078e0a05 */
[----:B------:R-:W-:Y:S01]  /*1150*/  ISETP.GT.U32.AND P0, PT, R5, R16, PT ;  /* 0x000000100500720c */ /* 0x000fe20003f04070 */
[----:B------:R-:W-:-:S04]  /*1160*/  IMAD.HI.U32 R9, R10, R17, RZ ;  /* 0x000000110a097227 */ /* 0x000fc800078e00ff */
[----:B------:R-:W-:Y:S01]  /*1170*/  @!P1 IMAD.IADD R28, R28, 0x1, -R5 ;  /* 0x000000011c1c9824 */ /* 0x000fe200078e0a05 */
[C---:B------:R-:W-:Y:S01]  /*1180*/  ISETP.GT.U32.AND P1, PT, R5.reuse, R8, PT ;  /* 0x000000080500720c */ /* 0x040fe20003f24070 */
[----:B------:R-:W-:Y:S01]  /*1190*/  @!P5 IMAD.MOV R12, RZ, RZ, -R12 ;  /* 0x000000ffff0cd224 */ /* 0x000fe200078e0a0c */
[C---:B------:R-:W-:Y:S01]  /*11a0*/  ISETP.GT.U32.AND P5, PT, R5.reuse, R24, PT ;  /* 0x000000180500720c */ /* 0x040fe20003fa4070 */
[C---:B------:R-:W-:Y:S02]  /*11b0*/  IMAD R30, R5.reuse, R13, R30 ;  /* 0x0000000d051e7224 */ /* 0x040fe400078e021e */
[----:B------:R-:W-:Y:S02]  /*11c0*/  IMAD.MOV R18, RZ, RZ, -R7 ;  /* 0x000000ffff127224 */ /* 0x000fe400078e0a07 */
[----:B------:R-:W-:Y:S01]  /*11d0*/  @!P0 IMAD.IADD R16, R16, 0x1, -R5 ;  /* 0x0000000110108824 */ /* 0x000fe200078e0a05 */
[----:B------:R-:W-:Y:S01]  /*11e0*/  ISETP.GT.U32.AND P0, PT, R5, R20, PT ;  /* 0x000000140500720c */ /* 0x000fe20003f04070 */
[----:B------:R-:W-:-:S04]  /*11f0*/  IMAD.HI.U32 R13, R10, R38, RZ ;  /* 0x000000260a0d7227 */ /* 0x000fc800078e00ff */
[----:B------:R-:W-:Y:S02]  /*1200*/  IMAD.MOV R34, RZ, RZ, -R9 ;  /* 0x000000ffff227224 */ /* 0x000fe400078e0a09 */
[----:B------:R-:W-:-:S04]  /*1210*/  IMAD.HI.U32 R11, R10, R21, RZ ;  /* 0x000000150a0b7227 */ /* 0x000fc800078e00ff */
[----:B------:R-:W-:-:S04]  /*1220*/  IMAD.HI.U32 R7, R10, R40, RZ ;  /* 0x000000280a077227 */ /* 0x000fc800078e00ff */
[C---:B------:R-:W-:Y:S02]  /*1230*/  IMAD R10, R5.reuse, R18, R15 ;  /* 0x00000012050a7224 */ /* 0x040fe400078e020f */
[----:B------:R-:W-:Y:S02]  /*1240*/  IMAD.MOV R13, RZ, RZ, -R13 ;  /* 0x000000ffff0d7224 */ /* 0x000fe400078e0a0d */
[C---:B------:R-:W-:Y:S02]  /*1250*/  IMAD R18, R5.reuse, R34, R17 ;  /* 0x0000002205127224 */ /* 0x040fe400078e0211 */
[----:B------:R-:W-:Y:S01]  /*1260*/  @!P6 IMAD.IADD R14, R14, 0x1, -R5 ;  /* 0x000000010e0ee824 */ /* 0x000fe200078e0a05 */
[C---:B------:R-:W-:Y:S01]  /*1270*/  ISETP.GT.U32.AND P6, PT, R5.reuse, R22, PT ;  /* 0x000000160500720c */ /* 0x040fe20003fc4070 */
[----:B------:R-:W-:Y:S02]  /*1280*/  IMAD.MOV.U32 R42, RZ, RZ, R32 ;  /* 0x000000ffff2a7224 */ /* 0x000fe400078e0020 */
[----:B------:R-:W-:-:S02]  /*1290*/  IMAD R38, R5, R13, R38 ;  /* 0x0000000d05267224 */ /* 0x000fc400078e0226 */
[----:B------:R-:W-:Y:S01]  /*12a0*/  @!P4 IMAD.MOV R42, RZ, RZ, -R42 ;  /* 0x000000ffff2ac224 */ /* 0x000fe200078e0a2a */
[C---:B------:R-:W-:Y:S01]  /*12b0*/  ISETP.GT.U32.AND P4, PT, R5.reuse, R28, PT ;  /* 0x0000001c0500720c */ /* 0x040fe20003f84070 */
[----:B------:R-:W-:Y:S01]  /*12c0*/  @!P3 IMAD.MOV R14, RZ, RZ, -R14 ;  /* 0x000000ffff0eb224 */ /* 0x000fe200078e0a0e */
[C---:B------:R-:W-:Y:S01]  /*12d0*/  ISETP.GT.U32.AND P3, PT, R5.reuse, R26, PT ;  /* 0x0000001a0500720c */ /* 0x040fe20003f64070 */
[----:B------:R-:W-:Y:S01]  /*12e0*/  @!P2 IMAD.MOV R16, RZ, RZ, -R16 ;  /* 0x000000ffff10a224 */ /* 0x000fe200078e0a10 */
[C---:B------:R-:W-:Y:S01]  /*12f0*/  ISETP.GT.U32.AND P2, PT, R5.reuse, R30, PT ;  /* 0x0000001e0500720c */ /* 0x040fe20003f44070 */
[--C-:B------:R-:W-:Y:S01]  /*1300*/  @!P1 IMAD.IADD R8, R8, 0x1, -R5.reuse ;  /* 0x0000000108089824 */ /* 0x100fe200078e0a05 */
[C---:B------:R-:W-:Y:S01]  /*1310*/  ISETP.GT.U32.AND P1, PT, R5.reuse, R10, PT ;  /* 0x0000000a0500720c */ /* 0x040fe20003f24070 */
[----:B------:R-:W-:Y:S01]  /*1320*/  @!P0 IMAD.IADD R20, R20, 0x1, -R5 ;  /* 0x0000000114148824 */ /* 0x000fe200078e0a05 */
[----:B------:R-:W-:Y:S01]  /*1330*/  ISETP.GT.U32.AND P0, PT, R5, R18, PT ;  /* 0x000000120500720c */ /* 0x000fe20003f04070 */
[----:B------:R-:W-:-:S02]  /*1340*/  IMAD.MOV R36, RZ, RZ, -R11 ;  /* 0x000000ffff247224 */ /* 0x000fc400078e0a0b */
[----:B------:R-:W-:Y:S01]  /*1350*/  @!P5 IMAD.IADD R24, R24, 0x1, -R5 ;  /* 0x000000011818d824 */ /* 0x000fe200078e0a05 */
[C---:B------:R-:W-:Y:S01]  /*1360*/  ISETP.GT.U32.AND P5, PT, R5.reuse, R38, PT ;  /* 0x000000260500720c */ /* 0x040fe20003fa4070 */
[C---:B------:R-:W-:Y:S01]  /*1370*/  IMAD R34, R5.reuse, R36, R21 ;  /* 0x0000002405227224 */ /* 0x040fe200078e0215 */
[----:B------:R-:W-:Y:S01]  /*1380*/  LOP3.LUT R36, R0, 0x1f, RZ, 0xc0, !PT ;  /* 0x0000001f00247812 */ /* 0x000fe200078ec0ff */
[----:B------:R-:W-:Y:S02]  /*1390*/  IMAD.MOV R7, RZ, RZ, -R7 ;  /* 0x000000ffff077224 */ /* 0x000fe400078e0a07 */
[--C-:B------:R-:W-:Y:S01]  /*13a0*/  @!P6 IMAD.IADD R22, R22, 0x1, -R5.reuse ;  /* 0x000000011616e824 */ /* 0x100fe200078e0a05 */
[C---:B------:R-:W-:Y:S01]  /*13b0*/  ISETP.GT.U32.AND P6, PT, R5.reuse, R34, PT ;  /* 0x000000220500720c */ /* 0x040fe20003fc4070 */
[----:B------:R-:W-:Y:S02]  /*13c0*/  IMAD R40, R5, R7, R40 ;  /* 0x0000000705287224 */ /* 0x000fe400078e0228 */
[--C-:B------:R-:W-:Y:S01]  /*13d0*/  @!P3 IMAD.IADD R26, R26, 0x1, -R5.reuse ;  /* 0x000000011a1ab824 */ /* 0x100fe200078e0a05 */
[----:B------:R-:W-:Y:S01]  /*13e0*/  ISETP.GE.AND P3, PT, R25, RZ, PT ;  /* 0x000000ff1900720c */ /* 0x000fe20003f66270 */
[--C-:B------:R-:W-:Y:S01]  /*13f0*/  @!P4 IMAD.IADD R28, R28, 0x1, -R5.reuse ;  /* 0x000000011c1cc824 */ /* 0x100fe200078e0a05 */
[----:B------:R-:W-:Y:S01]  /*1400*/  ISETP.GT.U32.AND P4, PT, R5, R40, PT ;  /* 0x000000280500720c */ /* 0x000fe20003f84070 */
[--C-:B------:R-:W-:Y:S01]  /*1410*/  @!P2 IMAD.IADD R30, R30, 0x1, -R5.reuse ;  /* 0x000000011e1ea824 */ /* 0x100fe200078e0a05 */
[----:B------:R-:W-:Y:S01]  /*1420*/  ISETP.GE.AND P2, PT, R27, RZ, PT ;  /* 0x000000ff1b00720c */ /* 0x000fe20003f46270 */
        /* <DEDUP_REMOVED lines=8> */
[----:B------:R-:W-:Y:S01]  /*14b0*/  @!P3 IMAD.MOV R8, RZ, RZ, -R8 ;  /* 0x000000ffff08b224 */ /* 0x000fe200078e0a08 */
[C---:B------:R-:W-:Y:S01]  /*14c0*/  ISETP.GT.U32.AND P3, PT, R5.reuse, R30, PT ;  /* 0x0000001e0500720c */ /* 0x040fe20003f64070 */
[--C-:B------:R-:W-:Y:S01]  /*14d0*/  @!P4 IMAD.IADD R40, R40, 0x1, -R5.reuse ;  /* 0x000000012828c824 */ /* 0x100fe200078e0a05 */
[C---:B------:R-:W-:Y:S01]  /*14e0*/  ISETP.GT.U32.AND P4, PT, R5.reuse, R38, PT ;  /* 0x000000260500720c */ /* 0x040fe20003f84070 */
[----:B------:R-:W-:Y:S01]  /*14f0*/  @!P2 IMAD.MOV R20, RZ, RZ, -R20 ;  /* 0x000000ffff14a224 */ /* 0x000fe200078e0a14 */
[C---:B------:R-:W-:Y:S01]  /*1500*/  ISETP.GT.U32.AND P2, PT, R5.reuse, R10, PT ;  /* 0x0000000a0500720c */ /* 0x040fe20003f44070 */
[----:B------:R-:W-:Y:S01]  /*1510*/  @!P1 IMAD.MOV R22, RZ, RZ, -R22 ;  /* 0x000000ffff169224 */ /* 0x000fe200078e0a16 */
[C---:B------:R-:W-:Y:S01]  /*1520*/  ISETP.GT.U32.AND P1, PT, R5.reuse, R18, PT ;  /* 0x000000120500720c */ /* 0x040fe20003f24070 */
[----:B------:R-:W-:Y:S01]  /*1530*/  @!P0 IMAD.MOV R24, RZ, RZ, -R24 ;  /* 0x000000ffff188224 */ /* 0x000fe200078e0a18 */
[C---:B------:R-:W-:Y:S01]  /*1540*/  ISETP.GT.U32.AND P0, PT, R5.reuse, R34, PT ;  /* 0x000000220500720c */ /* 0x040fe20003f04070 */
[----:B------:R-:W-:Y:S01]  /*1550*/  @!P5 IMAD.MOV R28, RZ, RZ, -R28 ;  /* 0x000000ffff1cd224 */ /* 0x000fe200078e0a1c */
[----:B------:R-:W-:Y:S01]  /*1560*/  ISETP.GT.U32.AND P5, PT, R5, R40, PT ;  /* 0x000000280500720c */ /* 0x000fe20003fa4070 */
[----:B------:R-:W-:Y:S01]  /*1570*/  @!P6 IMAD.MOV R26, RZ, RZ, -R26 ;  /* 0x000000ffff1ae224 */ /* 0x000fe200078e0a1a */
        /* <DEDUP_REMOVED lines=11> */
[----:B------:R-:W-:Y:S01]  /*1630*/  @!P5 IMAD.IADD R40, R40, 0x1, -R5 ;  /* 0x000000012828d824 */ /* 0x000fe200078e0a05 */
[----:B------:R-:W-:Y:S01]  /*1640*/  ISETP.NE.AND P5, PT, R19, RZ, PT ;  /* 0x000000ff1300720c */ /* 0x000fe20003fa5270 */
[----:B------:R-:W1:Y:S01]  /*1650*/  LDC.64 R32, c[0x0][0x3a0] ;  /* 0x0000e800ff207b82 */ /* 0x000e620000000a00 */
[----:B------:R-:W-:Y:S01]  /*1660*/  LOP3.LUT R5, RZ, R19, RZ, 0x33, !PT ;  /* 0x00000013ff057212 */ /* 0x000fe200078e33ff */
[----:B-----5:R-:W-:Y:S01]  /*1670*/  IMAD R7, R36, R73, RZ ;  /* 0x0000004924077224 */ /* 0x020fe200078e02ff */
[----:B------:R-:W-:Y:S01]  /*1680*/  SHF.R.U32.HI R37, RZ, 0x6, R0 ;  /* 0x00000006ff257819 */ /* 0x000fe20000011600 */
[----:B------:R-:W-:Y:S01]  /*1690*/  @!P6 IMAD.MOV R30, RZ, RZ, -R30 ;  /* 0x000000ffff1ee224 */ /* 0x000fe200078e0a1e */
[C---:B------:R-:W-:Y:S01]  /*16a0*/  SEL R49, R5.reuse, R12, !P5 ;  /* 0x0000000c05317207 */ /* 0x040fe20006800000 */
[----:B------:R-:W-:Y:S01]  /*16b0*/  @!P3 IMAD.MOV R10, RZ, RZ, -R10 ;  /* 0x000000ffff0ab224 */ /* 0x000fe200078e0a0a */
[----:B------:R-:W-:Y:S01]  /*16c0*/  SEL R51, R5, R14, !P5 ;  /* 0x0000000e05337207 */ /* 0x000fe20006800000 */
[----:B------:R-:W-:Y:S01]  /*16d0*/  @!P2 IMAD.MOV R18, RZ, RZ, -R18 ;  /* 0x000000ffff12a224 */ /* 0x000fe200078e0a12 */
[----:B------:R-:W-:Y:S01]  /*16e0*/  SGXT.U32 R37, R37, 0x1 ;  /* 0x000000012525781a */ /* 0x000fe20000000000 */
[----:B------:R-:W-:Y:S01]  /*16f0*/  @!P1 IMAD.MOV R34, RZ, RZ, -R34 ;  /* 0x000000ffff229224 */ /* 0x000fe200078e0a22 */
[C---:B------:R-:W-:Y:S01]  /*1700*/  SEL R59, R5.reuse, R22, !P5 ;  /* 0x00000016053b7207 */ /* 0x040fe20006800000 */
[----:B------:R-:W-:Y:S01]  /*1710*/  @!P0 IMAD.MOV R38, RZ, RZ, -R38 ;  /* 0x000000ffff268224 */ /* 0x000fe200078e0a26 */
[----:B------:R-:W-:Y:S01]  /*1720*/  SEL R61, R5, R24, !P5 ;  /* 0x00000018053d7207 */ /* 0x000fe20006800000 */
[----:B------:R-:W-:Y:S01]  /*1730*/  @!P4 IMAD.MOV R40, RZ, RZ, -R40 ;  /* 0x000000ffff28c224 */ /* 0x000fe200078e0a28 */
[----:B---3--:R-:W-:Y:S01]  /*1740*/  LEA R44, P6, R7, UR10, 0x1 ;  /* 0x0000000a072c7c11 */ /* 0x008fe2000f8c08ff */
[----:B0-----:R-:W-:Y:S01]  /*1750*/  IMAD R49, R49, UR4, RZ ;  /* 0x0000000431317c24 */ /* 0x001fe2000f8e02ff */
[----:B------:R-:W-:Y:S01]  /*1760*/  SEL R53, R5, R16, !P5 ;  /* 0x0000001005357207 */ /* 0x000fe20006800000 */
[----:B------:R-:W-:Y:S01]  /*1770*/  IMAD R51, R51, UR4, RZ ;  /* 0x0000000433337c24 */ /* 0x000fe2000f8e02ff */
[----:B------:R-:W-:Y:S01]  /*1780*/  SEL R55, R5, R8, !P5 ;  /* 0x0000000805377207 */ /* 0x000fe20006800000 */
[----:B------:R-:W-:Y:S01]  /*1790*/  IMAD R35, R37, R72, RZ ;  /* 0x0000004825237224 */ /* 0x000fe200078e02ff */
[----:B------:R-:W-:Y:S01]  /*17a0*/  SEL R57, R5, R20, !P5 ;  /* 0x0000001405397207 */ /* 0x000fe20006800000 */
[----:B------:R-:W-:Y:S01]  /*17b0*/  IMAD R59, R59, UR4, RZ ;  /* 0x000000043b3b7c24 */ /* 0x000fe2000f8e02ff */
        /* <DEDUP_REMOVED lines=12> */
[C---:B------:R-:W-:Y:S01]  /*1880*/  SEL R27, R5.reuse, R38, !P5 ;  /* 0x00000026051b7207 */ /* 0x040fe20006800000 */
[C---:B------:R-:W-:Y:S01]  /*1890*/  IMAD R39, R72.reuse, 0x2, R35 ;  /* 0x0000000248277824 */ /* 0x040fe200078e0223 */
[----:B------:R-:W-:Y:S01]  /*18a0*/  SEL R21, R5, R40, !P5 ;  /* 0x0000002805157207 */ /* 0x000fe20006800000 */
[----:B------:R-:W-:Y:S01]  /*18b0*/  IMAD R71, R71, UR4, RZ ;  /* 0x0000000447477c24 */ /* 0x000fe2000f8e02ff */
[----:B------:R-:W-:Y:S01]  /*18c0*/  LEA.HI.X.SX32 R12, R7, UR11, 0x1, P6 ;  /* 0x0000000b070c7c11 */ /* 0x000fe2000b0f0eff */
[----:B------:R-:W-:Y:S01]  /*18d0*/  IMAD R27, R27, UR4, RZ ;  /* 0x000000041b1b7c24 */ /* 0x000fe2000f8e02ff */
[----:B------:R-:W-:Y:S01]  /*18e0*/  LEA R48, P0, R49, R44, 0x1 ;  /* 0x0000002c31307211 */ /* 0x000fe200078008ff */
[----:B------:R-:W-:Y:S01]  /*18f0*/  IMAD R67, R67, UR4, RZ ;  /* 0x0000000443437c24 */ /* 0x000fe2000f8e02ff */
[----:B------:R-:W-:Y:S01]  /*1900*/  SEL R5, R5, R42, !P5 ;  /* 0x0000002a05057207 */ /* 0x000fe20006800000 */
[----:B------:R-:W-:Y:S01]  /*1910*/  IMAD R69, R69, UR4, RZ ;  /* 0x0000000445457c24 */ /* 0x000fe2000f8e02ff */
[----:B------:R-:W-:Y:S01]  /*1920*/  LEA R50, P3, R51, R44, 0x1 ;  /* 0x0000002c33327211 */ /* 0x000fe200078608ff */
[----:B------:R-:W-:Y:S01]  /*1930*/  IMAD R19, R19, UR4, RZ ;  /* 0x0000000413137c24 */ /* 0x000fe2000f8e02ff */
[----:B------:R-:W-:Y:S01]  /*1940*/  LEA.HI.X.SX32 R49, R49, R12, 0x1, P0 ;  /* 0x0000000c31317211 */ /* 0x000fe200000f0eff */
[----:B------:R-:W-:Y:S01]  /*1950*/  IMAD R21, R21, UR4, RZ ;  /* 0x0000000415157c24 */ /* 0x000fe2000f8e02ff */
[-C--:B------:R-:W-:Y:S01]  /*1960*/  LEA R58, P0, R59, R44.reuse, 0x1 ;  /* 0x0000002c3b3a7211 */ /* 0x080fe200078008ff */
[----:B------:R-:W-:Y:S01]  /*1970*/  IMAD R5, R5, UR4, RZ ;  /* 0x0000000405057c24 */ /* 0x000fe2000f8e02ff */
[----:B------:R-:W-:Y:S01]  /*1980*/  LEA R60, P1, R61, R44, 0x1 ;  /* 0x0000002c3d3c7211 */ /* 0x000fe200078208ff */
[----:B------:R-:W-:Y:S01]  /*1990*/  IMAD R41, R72, 0x2, R39 ;  /* 0x0000000248297824 */ /* 0x000fe200078e0227 */
[----:B------:R-:W-:Y:S01]  /*19a0*/  LEA.HI.X.SX32 R51, R51, R12, 0x1, P3 ;  /* 0x0000000c33337211 */ /* 0x000fe200018f0eff */
[----:B-1----:R-:W-:Y:S01]  /*19b0*/  VIADD R76, R32, 0x1f ;  /* 0x0000001f204c7836 */ /* 0x002fe20000000000 */
[-C--:B------:R-:W-:Y:S01]  /*19c0*/  LEA R52, P4, R53, R44.reuse, 0x1 ;  /* 0x0000002c35347211 */ /* 0x080fe200078808ff */
[----:B------:R-:W-:Y:S01]  /*19d0*/  IMAD R43, R72, 0x2, R41 ;  /* 0x00000002482b7824 */ /* 0x000fe200078e0229 */
[-C--:B------:R-:W-:Y:S01]  /*19e0*/  LEA R54, P5, R55, R44.reuse, 0x1 ;  /* 0x0000002c37367211 */ /* 0x080fe200078a08ff */
[----:B------:R-:W-:Y:S01]  /*19f0*/  IMAD R33, R46, R33, RZ ;  /* 0x000000212e217224 */ /* 0x000fe200078e02ff */
[-C--:B------:R-:W-:Y:S01]  /*1a00*/  LEA R56, P6, R57, R44.reuse, 0x1 ;  /* 0x0000002c39387211 */ /* 0x080fe200078c08ff */
[----:B------:R-:W-:Y:S01]  /*1a10*/  IMAD R11, R72, 0x2, R43 ;  /* 0x00000002480b7824 */ /* 0x000fe200078e022b */
[----:B------:R-:W-:-:S02]  /*1a20*/  LEA R62, P2, R63, R44, 0x1 ;  /* 0x0000002c3f3e7211 */ /* 0x000fc400078408ff */
[----:B------:R-:W-:Y:S02]  /*1a30*/  LEA R64, P3, R65, R44, 0x1 ;  /* 0x0000002c41407211 */ /* 0x000fe400078608ff */
[-C--:B------:R-:W-:Y:S02]  /*1a40*/  LEA.HI.X.SX32 R59, R59, R12.reuse, 0x1, P0 ;  /* 0x0000000c3b3b7211 */ /* 0x080fe400000f0eff */
[-C--:B------:R-:W-:Y:S02]  /*1a50*/  LEA.HI.X.SX32 R61, R61, R12.reuse, 0x1, P1 ;  /* 0x0000000c3d3d7211 */ /* 0x080fe400008f0eff */
[-C--:B------:R-:W-:Y:S02]  /*1a60*/  LEA.HI.X.SX32 R53, R53, R12.reuse, 0x1, P4 ;  /* 0x0000000c35357211 */ /* 0x080fe400020f0eff */
[-C--:B------:R-:W-:Y:S02]  /*1a70*/  LEA.HI.X.SX32 R55, R55, R12.reuse, 0x1, P5 ;  /* 0x0000000c37377211 */ /* 0x080fe400028f0eff */
[----:B------:R-:W-:-:S02]  /*1a80*/  LEA.HI.X.SX32 R57, R57, R12, 0x1, P6 ;  /* 0x0000000c39397211 */ /* 0x000fc400030f0eff */
[-C--:B------:R-:W-:Y:S02]  /*1a90*/  LEA R70, P0, R71, R44.reuse, 0x1 ;  /* 0x0000002c47467211 */ /* 0x080fe400078008ff */
[----:B------:R-:W-:Y:S02]  /*1aa0*/  LEA R26, P1, R27, R44, 0x1 ;  /* 0x0000002c1b1a7211 */ /* 0x000fe400078208ff */
[-C--:B------:R-:W-:Y:S02]  /*1ab0*/  LEA.HI.X.SX32 R63, R63, R12.reuse, 0x1, P2 ;  /* 0x0000000c3f3f7211 */ /* 0x080fe400010f0eff */
[----:B------:R-:W-:Y:S02]  /*1ac0*/  LEA.HI.X.SX32 R65, R65, R12, 0x1, P3 ;  /* 0x0000000c41417211 */ /* 0x000fe400018f0eff */
[-C--:B------:R-:W-:Y:S02]  /*1ad0*/  LEA R66, P4, R67, R44.reuse, 0x1 ;  /* 0x0000002c43427211 */ /* 0x080fe400078808ff */
[----:B------:R-:W-:-:S02]  /*1ae0*/  LEA R68, P5, R69, R44, 0x1 ;  /* 0x0000002c45447211 */ /* 0x000fc400078a08ff */
[-C--:B------:R-:W-:Y:S02]  /*1af0*/  LEA R8, P6, R19, R44.reuse, 0x1 ;  /* 0x0000002c13087211 */ /* 0x080fe400078c08ff */
[-C--:B------:R-:W-:Y:S02]  /*1b00*/  LEA R10, P2, R21, R44.reuse, 0x1 ;  /* 0x0000002c150a7211 */ /* 0x080fe400078408ff */
[----:B------:R-:W-:Y:S02]  /*1b10*/  LEA R24, P3, R5, R44, 0x1 ;  /* 0x0000002c05187211 */ /* 0x000fe400078608ff */
[-C--:B------:R-:W-:Y:S02]  /*1b20*/  LEA.HI.X.SX32 R71, R71, R12.reuse, 0x1, P0 ;  /* 0x0000000c47477211 */ /* 0x080fe400000f0eff */
[-C--:B------:R-:W-:Y:S02]  /*1b30*/  LEA.HI.X.SX32 R27, R27, R12.reuse, 0x1, P1 ;  /* 0x0000000c1b1b7211 */ /* 0x080fe400008f0eff */
[----:B------:R-:W-:-:S02]  /*1b40*/  LEA.HI.X.SX32 R67, R67, R12, 0x1, P4 ;  /* 0x0000000c43437211 */ /* 0x000fc400020f0eff */
[-C--:B------:R-:W-:Y:S02]  /*1b50*/  LEA.HI.X.SX32 R69, R69, R12.reuse, 0x1, P5 ;  /* 0x0000000c45457211 */ /* 0x080fe400028f0eff */
[-C--:B------:R-:W-:Y:S02]  /*1b60*/  LEA.HI.X.SX32 R19, R19, R12.reuse, 0x1, P6 ;  /* 0x0000000c13137211 */ /* 0x080fe400030f0eff */
[-C--:B------:R-:W-:Y:S02]  /*1b70*/  LEA.HI.X.SX32 R21, R21, R12.reuse, 0x1, P2 ;  /* 0x0000000c15157211 */ /* 0x080fe400010f0eff */
[----:B------:R-:W-:Y:S02]  /*1b80*/  LEA.HI.X.SX32 R25, R5, R12, 0x1, P3 ;  /* 0x0000000c05197211 */ /* 0x000fe400018f0eff */
[----:B------:R-:W-:Y:S02]  /*1b90*/  LOP3.LUT P1, RZ, R0, 0x7f, RZ, 0xc0, !PT ;  /* 0x0000007f00ff7812 */ /* 0x000fe4000782c0ff */
[----:B------:R-:W-:-:S02]  /*1ba0*/  PRMT R20, RZ, 0x7610, R20 ;  /* 0x00007610ff147816 */ /* 0x000fc40000000014 */
[----:B------:R-:W-:Y:S02]  /*1bb0*/  ISETP.GT.AND P0, PT, R76, 0x1f, PT ;  /* 0x0000001f4c00780c */ /* 0x000fe40003f04270 */
[C---:B------:R-:W-:Y:S02]  /*1bc0*/  LOP3.LUT R83, R37.reuse, 0x8, RZ, 0xfc, !PT ;  /* 0x0000000825537812 */ /* 0x040fe400078efcff */
[----:B------:R-:W-:Y:S01]  /*1bd0*/  LOP3.LUT R85, R37, 0x10, RZ, 0xfc, !PT ;  /* 0x0000001025557812 */ /* 0x000fe200078efcff */
[----:B------:R-:W-:Y:S08]  /*1be0*/  BRA.U UP0, `(.L_x_5) ;  /* 0x0000000100187547 */ /* 0x000ff0000b800000 */
[----:B------:R-:W-:Y:S01]  /*1bf0*/  ELECT P2, URZ, PT ;  /* 0x0000000000ff782f */ /* 0x000fe20003840000 */
[----:B------:R-:W-:Y:S01]  /*1c00*/  IMAD.MOV.U32 R5, RZ, RZ, 0x1 ;  /* 0x00000001ff057424 */ /* 0x000fe200078e00ff */
[----:B------:R-:W-:Y:S01]  /*1c10*/  UMOV UR4, 0x40 ;  /* 0x0000004000047882 */ /* 0x000fe20000000000 */
[----:B------:R-:W-:Y:S01]  /*1c20*/  UVIRTCOUNT.DEALLOC.SMPOOL 0x80 ;  /* 0x000000800000784c */ /* 0x000fe20000000000 */
[----:B------:R-:W-:-:S09]  /*1c30*/  ULEA UR4, UR5, UR4, 0x18 ;  /* 0x0000000405047291 */ /* 0x000fd2000f8ec0ff */
[----:B------:R0:W-:Y:S03]  /*1c40*/  @P2 STS.U8 [UR4], R5 ;  /* 0x00000005ff002988 */ /* 0x0001e60008000004 */
.L_x_5:
[----:B------:R-:W-:Y:S01]  /*1c50*/  STTM.16dp32bit_t0_t15.x32 tmem[UR14], RZ ;  /* 0x000000ff000079ed */ /* 0x000fe20008a8000e */
[----:B------:R-:W-:Y:S01]  /*1c60*/  STTM.16dp32bit_t16_t31.x32 tmem[UR14+0x20], RZ ;  /* 0x000020ff000079ed */ /* 0x000fe20008aa000e */
[----:B------:R-:W1:Y:S02]  /*1c70*/  FENCE.VIEW.ASYNC.T ;  /* 0x00000000000073c6 */ /* 0x000e640000000200 */
[----:B-1----:R-:W-:Y:S01]  /*1c80*/  VOTEU.ALL UP1, P1 ;  /* 0x0000000000ff7886 */ /* 0x002fe20000820000 */
[----:B------:R-:W-:Y:S01]  /*1c90*/  VOTEU.ALL UP2, P1 ;  /* 0x0000000000ff7886 */ /* 0x000fe20000840000 */
[----:B0-----:R-:W-:Y:S01]  /*1ca0*/  IMAD R5, R72, 0x2, R11 ;  /* 0x0000000248057824 */ /* 0x001fe200078e020b */
[----:B------:R-:W-:Y:S01]  /*1cb0*/  ISETP.LT.AND P2, PT, R85, R32, P0 ;  /* 0x000000205500720c */ /* 0x000fe20000741270 */
[----:B------:R-:W-:Y:S01]  /*1cc0*/  IMAD.SHL.U32 R16, R33, 0x2, RZ ;  /* 0x0000000221107824 */ /* 0x000fe200078e00ff */
[----:B------:R-:W-:-:S04]  /*1cd0*/  @!UP1 UIADD3 UR4, UPT, UPT, -UR6, 0x100000, URZ ;  /* 0x0010000006049890 */ /* 0x000fc8000fffe1ff */
[----:B------:R-:W-:Y:S02]  /*1ce0*/  @!UP1 USHF.L.U32 UR5, UR4, 0xb, URZ ;  /* 0x0000000b04059899 */ /* 0x000fe400080006ff */
[----:B------:R-:W-:Y:S01]  /*1cf0*/  @!UP1 USHF.L.U32 UR4, UR4, 0x1, URZ ;  /* 0x0000000104049899 */ /* 0x000fe200080006ff */
[----:B------:R-:W-:Y:S01]  /*1d00*/  BAR.SYNC.DEFER_BLOCKING 0x0 ;  /* 0x0000000000007b1d */ /* 0x000fe20000010000 */
[----:B------:R-:W-:Y:S01]  /*1d10*/  IMAD R7, R72, 0x2, R5 ;  /* 0x0000000248077824 */ /* 0x000fe200078e0205 */
[----:B------:R-:W-:Y:S02]  /*1d20*/  ISETP.LT.AND P3, PT, R83, R32, P0 ;  /* 0x000000205300720c */ /* 0x000fe40000761270 */
[----:B------:R-:W-:Y:S01]  /*1d30*/  IADD3 R46, P4, PT, R16, UR8, RZ ;  /* 0x00000008102e7c10 */ /* 0x000fe2000ff9e0ff */
[----:B------:R-:W-:-:S03]  /*1d40*/  IMAD R9, R72, 0x4, R7 ;  /* 0x0000000448097824 */ /* 0x000fc600078e0207 */
[----:B------:R-:W-:Y:S01]  /*1d50*/  LEA.HI.X.SX32 R78, R33, UR9, 0x1, P4 ;  /* 0x00000009214e7c11 */ /* 0x000fe2000a0f0eff */
[----:B------:R-:W-:Y:S01]  /*1d60*/  IMAD R17, R72, 0x2, R9 ;  /* 0x0000000248117824 */ /* 0x000fe200078e0209 */
[----:B------:R-:W-:-:S03]  /*1d70*/  LEA R22, P4, R11, R46, 0x1 ;  /* 0x0000002e0b167211 */ /* 0x000fc600078808ff */
[C---:B------:R-:W-:Y:S01]  /*1d80*/  IMAD R15, R72.reuse, 0x2, R17 ;  /* 0x00000002480f7824 */ /* 0x040fe200078e0211 */
[----:B------:R-:W-:Y:S02]  /*1d90*/  LEA.HI.X.SX32 R23, R11, R78, 0x1, P4 ;  /* 0x0000004e0b177211 */ /* 0x000fe400020f0eff */
[----:B------:R-:W-:Y:S01]  /*1da0*/  LEA R12, P4, R9, R46, 0x1 ;  /* 0x0000002e090c7211 */ /* 0x000fe200078808ff */
[----:B------:R-:W0:Y:S02]  /*1db0*/  FENCE.VIEW.ASYNC.S ;  /* 0x00000000000073c6 */ /* 0x000e240000000000 */
[----:B0-----:R0:W1:Y:S02]  /*1dc0*/  @!UP2 SYNCS.EXCH.64 URZ, [UR15], UR4 ;  /* 0x000000040fffa5b2 */ /* 0x0010640008000100 */
[----:B-1----:R-:W-:Y:S01]  /*1dd0*/  BAR.SYNC.DEFER_BLOCKING 0x0 ;  /* 0x0000000000007b1d */ /* 0x002fe20000010000 */
[----:B------:R-:W-:Y:S01]  /*1de0*/  IMAD R45, R72, 0x2, R15 ;  /* 0x00000002482d7824 */ /* 0x000fe200078e020f */
[----:B------:R-:W-:-:S02]  /*1df0*/  PRMT R18, RZ, 0x7610, R18 ;  /* 0x00007610ff127816 */ /* 0x000fc40000000012 */
[----:B------:R-:W-:Y:S01]  /*1e00*/  LEA.HI.X.SX32 R13, R9, R78, 0x1, P4 ;  /* 0x0000004e090d7211 */ /* 0x000fe200020f0eff */
[C---:B------:R-:W-:Y:S01]  /*1e10*/  IMAD R29, R72.reuse, 0x2, R45 ;  /* 0x00000002481d7824 */ /* 0x040fe200078e022d */
[C---:B------:R-:W-:Y:S02]  /*1e20*/  LOP3.LUT R87, R37.reuse, 0x18, RZ, 0xfc, !PT ;  /* 0x0000001825577812 */ /* 0x040fe400078efcff */
[----:B------:R-:W-:Y:S01]  /*1e30*/  LOP3.LUT R89, R37, 0x1a, RZ, 0xfc, !PT ;  /* 0x0000001a25597812 */ /* 0x000fe200078efcff */
[----:B------:R-:W-:Y:S01]  /*1e40*/  IMAD R47, R72, 0x2, R29 ;  /* 0x00000002482f7824 */ /* 0x000fe200078e021d */
[----:B------:R-:W-:Y:S02]  /*1e50*/  ISETP.LT.AND P4, PT, R87, R32, P0 ;  /* 0x000000205700720c */ /* 0x000fe40000781270 */
[----:B------:R-:W-:Y:S02]  /*1e60*/  LOP3.LUT R91, R37, 0xa, RZ, 0xfc, !PT ;  /* 0x0000000a255b7812 */ /* 0x000fe400078efcff */
[----:B------:R-:W-:-:S02]  /*1e70*/  LEA R28, P5, R47, R46, 0x1 ;  /* 0x0000002e2f1c7211 */ /* 0x000fc400078a08ff */
[----:B------:R-:W-:Y:S01]  /*1e80*/  PRMT R118, RZ, 0x7610, R118 ;  /* 0x00007610ff767816 */ /* 0x000fe20000000076 */
[----:B------:R1:W2:Y:S01]  /*1e90*/  @P2 LDG.E.U16 R18, desc[UR26][R12.64] ;  /* 0x0000001a0c122981 */ /* 0x0002a2000c1e1500 */
[----:B------:R-:W-:-:S03]  /*1ea0*/  LEA R30, P2, R29, R46, 0x1 ;  /* 0x0000002e1d1e7211 */ /* 0x000fc600078408ff */
[----:B------:R3:W4:Y:S01]  /*1eb0*/  @P3 LDG.E.U16 R20, desc[UR26][R22.64] ;  /* 0x0000001a16143981 */ /* 0x000722000c1e1500 */
[----:B------:R-:W-:Y:S02]  /*1ec0*/  ISETP.LT.AND P3, PT, R89, R32, P0 ;  /* 0x000000205900720c */ /* 0x000fe40000761270 */
[----:B------:R-:W-:Y:S02]  /*1ed0*/  LEA.HI.X.SX32 R31, R29, R78, 0x1, P2 ;  /* 0x0000004e1d1f7211 */ /* 0x000fe400010f0eff */
[----:B------:R-:W-:Y:S02]  /*1ee0*/  ISETP.LT.AND P2, PT, R91, R32, P0 ;  /* 0x000000205b00720c */ /* 0x000fe40000741270 */
[----:B------:R-:W-:Y:S01]  /*1ef0*/  LEA.HI.X.SX32 R29, R47, R78, 0x1, P5 ;  /* 0x0000004e2f1d7211 */ /* 0x000fe200028f0eff */
[----:B------:R5:W2:Y:S01]  /*1f00*/  @P4 LDG.E.U16 R118, desc[UR26][R30.64] ;  /* 0x0000001a1e764981 */ /* 0x000aa2000c1e1500 */
[----:B-1----:R-:W-:Y:S02]  /*1f10*/  LEA R12, P5, R5, R46, 0x1 ;  /* 0x0000002e050c7211 */ /* 0x002fe400078a08ff */
[----:B------:R-:W-:-:S02]  /*1f20*/  LOP3.LUT R93, R37, 0x12, RZ, 0xfc, !PT ;  /* 0x00000012255d7812 */ /* 0x000fc400078efcff */
[----:B------:R-:W-:Y:S02]  /*1f30*/  PRMT R123, RZ, 0x7610, R123 ;  /* 0x00007610ff7b7816 */ /* 0x000fe4000000007b */
[----:B------:R-:W-:Y:S02]  /*1f40*/  PRMT R125, RZ, 0x7610, R125 ;  /* 0x00007610ff7d7816 */ /* 0x000fe4000000007d */
[----:B------:R-:W-:Y:S02]  /*1f50*/  LEA.HI.X.SX32 R13, R5, R78, 0x1, P5 ;  /* 0x0000004e050d7211 */ /* 0x000fe400028f0eff */
[----:B------:R-:W-:Y:S01]  /*1f60*/  ISETP.LT.AND P4, PT, R93, R32, P0 ;  /* 0x000000205d00720c */ /* 0x000fe20000781270 */
[----:B------:R1:W2:Y:S01]  /*1f70*/  @P3 LDG.E.U16 R123, desc[UR26][R28.64] ;  /* 0x0000001a1c7b3981 */ /* 0x0002a2000c1e1500 */
[-C--:B---3--:R-:W-:Y:S02]  /*1f80*/  LEA R22, P3, R17, R46.reuse, 0x1 ;  /* 0x0000002e11167211 */ /* 0x088fe400078608ff */
[----:B------:R-:W-:Y:S01]  /*1f90*/  LEA.HI R95, R0, 0xe, RZ, 0x1a ;  /* 0x0000000e005f7811 */ /* 0x000fe200078fd0ff */
[----:B------:R-:W3:Y:S01]  /*1fa0*/  @P2 LDG.E.U16 R125, desc[UR26][R12.64] ;  /* 0x0000001a0c7d2981 */ /* 0x000ee2000c1e1500 */
[----:B------:R-:W-:-:S02]  /*1fb0*/  LEA R34, P2, R35, R46, 0x1 ;  /* 0x0000002e23227211 */ /* 0x000fc400078408ff */
[----:B------:R-:W-:Y:S02]  /*1fc0*/  PRMT R114, RZ, 0x7610, R114 ;  /* 0x00007610ff727816 */ /* 0x000fe40000000072 */
[----:B------:R-:W-:Y:S02]  /*1fd0*/  LEA R38, P5, R39, R46, 0x1 ;  /* 0x0000002e27267211 */ /* 0x000fe400078a08ff */
[----:B------:R-:W-:Y:S01]  /*1fe0*/  LEA.HI.X.SX32 R23, R17, R78, 0x1, P3 ;  /* 0x0000004e11177211 */ /* 0x000fe200018f0eff */
[----:B------:R-:W-:Y:S01]  /*1ff0*/  IMAD R14, R95, R72, RZ ;  /* 0x000000485f0e7224 */ /* 0x000fe200078e02ff */
[----:B------:R-:W-:Y:S01]  /*2000*/  LEA.HI.X.SX32 R35, R35, R78, 0x1, P2 ;  /* 0x0000004e23237211 */ /* 0x000fe200010f0eff */
[----:B------:R-:W-:Y:S01]  /*2010*/  IMAD R47, R72, 0x2, R47 ;  /* 0x00000002482f7824 */ /* 0x000fe200078e022f */
[----:B-----5:R-:W-:Y:S01]  /*2020*/  LEA R30, P2, R7, R46, 0x1 ;  /* 0x0000002e071e7211 */ /* 0x020fe200078408ff */
[----:B------:R5:W3:Y:S01]  /*2030*/  @P4 LDG.E.U16 R114, desc[UR26][R22.64] ;  /* 0x0000001a16724981 */ /* 0x000ae2000c1e1500 */
[----:B------:R-:W-:-:S02]  /*2040*/  LEA.HI.X.SX32 R39, R39, R78, 0x1, P5 ;  /* 0x0000004e27277211 */ /* 0x000fc400028f0eff */
[----:B------:R-:W-:Y:S02]  /*2050*/  LEA.HI R97, R0, 0x1e, RZ, 0x1a ;  /* 0x0000001e00617811 */ /* 0x000fe400078fd0ff */
[----:B-1----:R-:W-:Y:S02]  /*2060*/  LEA R28, P5, R15, R46, 0x1 ;  /* 0x0000002e0f1c7211 */ /* 0x002fe400078a08ff */
[----:B------:R-:W-:Y:S02]  /*2070*/  LEA.HI.X.SX32 R31, R7, R78, 0x1, P2 ;  /* 0x0000004e071f7211 */ /* 0x000fe400010f0eff */
[-C--:B------:R-:W-:Y:S02]  /*2080*/  LEA R44, P2, R14, R46.reuse, 0x1 ;  /* 0x0000002e0e2c7211 */ /* 0x080fe400078408ff */
[----:B-----5:R-:W-:Y:S01]  /*2090*/  LEA R22, P6, R45, R46, 0x1 ;  /* 0x0000002e2d167211 */ /* 0x020fe200078c08ff */
[----:B------:R-:W-:Y:S01]  /*20a0*/  IMAD R74, R97, R72, RZ ;  /* 0x00000048614a7224 */ /* 0x000fe200078e02ff */
[----:B------:R-:W-:-:S02]  /*20b0*/  LOP3.LUT R105, R37, 0x16, RZ, 0xfc, !PT ;  /* 0x0000001625697812 */ /* 0x000fc400078efcff */
[----:B------:R-:W-:Y:S02]  /*20c0*/  LEA R12, P3, R47, R46, 0x1 ;  /* 0x0000002e2f0c7211 */ /* 0x000fe400078608ff */
[----:B------:R-:W-:Y:S02]  /*20d0*/  LEA.HI.X.SX32 R29, R15, R78, 0x1, P5 ;  /* 0x0000004e0f1d7211 */ /* 0x000fe400028f0eff */
[----:B------:R-:W-:Y:S02]  /*20e0*/  LOP3.LUT R101, R37, 0x14, RZ, 0xfc, !PT ;  /* 0x0000001425657812 */ /* 0x000fe400078efcff */
[----:B------:R-:W-:Y:S02]  /*20f0*/  LEA R42, P5, R43, R46, 0x1 ;  /* 0x0000002e2b2a7211 */ /* 0x000fe400078a08ff */
[-C--:B------:R-:W-:Y:S02]  /*2100*/  LEA.HI.X.SX32 R23, R45, R78.reuse, 0x1, P6 ;  /* 0x0000004e2d177211 */ /* 0x080fe400030f0eff */
[----:B------:R-:W-:-:S02]  /*2110*/  LEA.HI.X.SX32 R45, R14, R78, 0x1, P2 ;  /* 0x0000004e0e2d7211 */ /* 0x000fc400010f0eff */
[----:B------:R-:W-:Y:S02]  /*2120*/  LEA.HI.X.SX32 R13, R47, R78, 0x1, P3 ;  /* 0x0000004e2f0d7211 */ /* 0x000fe400018f0eff */
[-C--:B------:R-:W-:Y:S02]  /*2130*/  ISETP.LT.AND P2, PT, R105, R32.reuse, P0 ;  /* 0x000000206900720c */ /* 0x080fe40000741270 */
[----:B------:R-:W-:Y:S02]  /*2140*/  ISETP.LT.AND P3, PT, R101, R32, P0 ;  /* 0x000000206500720c */ /* 0x000fe40000761270 */
[----:B------:R-:W-:Y:S02]  /*2150*/  LEA R40, P6, R41, R46, 0x1 ;  /* 0x0000002e29287211 */ /* 0x000fe400078c08ff */
[----:B------:R-:W-:Y:S02]  /*2160*/  LEA.HI.X.SX32 R43, R43, R78, 0x1, P5 ;  /* 0x0000004e2b2b7211 */ /* 0x000fe400028f0eff */
[----:B------:R-:W-:-:S02]  /*2170*/  LEA R46, P5, R74, R46, 0x1 ;  /* 0x0000002e4a2e7211 */ /* 0x000fc400078a08ff */
[-C--:B------:R-:W-:Y:S02]  /*2180*/  LEA.HI.X.SX32 R41, R41, R78.reuse, 0x1, P6 ;  /* 0x0000004e29297211 */ /* 0x080fe400030f0eff */
[----:B------:R-:W-:Y:S02]  /*2190*/  LEA.HI.X.SX32 R47, R74, R78, 0x1, P5 ;  /* 0x0000004e4a2f7211 */ /* 0x000fe400028f0eff */
[----:B------:R-:W-:Y:S02]  /*21a0*/  PRMT R78, RZ, 0x7610, R78 ;  /* 0x00007610ff4e7816 */ /* 0x000fe4000000004e */
[----:B------:R-:W-:Y:S02]  /*21b0*/  PRMT R110, RZ, 0x7610, R110 ;  /* 0x00007610ff6e7816 */ /* 0x000fe4000000006e */
[C---:B------:R-:W-:Y:S02]  /*21c0*/  LOP3.LUT R99, R37.reuse, 0xc, RZ, 0xfc, !PT ;  /* 0x0000000c25637812 */ /* 0x040fe400078efcff */
[C---:B------:R-:W-:Y:S01]  /*21d0*/  LOP3.LUT R81, R37.reuse, 0x2, RZ, 0xfc, !PT ;  /* 0x0000000225517812 */ /* 0x040fe200078efcff */
[----:B------:R-:W5:Y:S01]  /*21e0*/  @P2 LDG.E.U16 R78, desc[UR26][R22.64] ;  /* 0x0000001a164e2981 */ /* 0x000f62000c1e1500 */
[----:B------:R-:W-:-:S02]  /*21f0*/  ISETP.LT.AND P2, PT, R37, R32, P0 ;  /* 0x000000202500720c */ /* 0x000fc40000741270 */
[-C--:B------:R-:W-:Y:S01]  /*2200*/  ISETP.LT.AND P4, PT, R99, R32.reuse, P0 ;  /* 0x000000206300720c */ /* 0x080fe20000781270 */
[----:B------:R-:W3:Y:S01]  /*2210*/  @P3 LDG.E.U16 R110, desc[UR26][R28.64] ;  /* 0x0000001a1c6e3981 */ /* 0x000ee2000c1e1500 */
[----:B------:R-:W-:Y:S02]  /*2220*/  ISETP.LT.AND P3, PT, R81, R32, P0 ;  /* 0x000000205100720c */ /* 0x000fe40000761270 */
[----:B------:R-:W-:Y:S02]  /*2230*/  PRMT R120, RZ, 0x7610, R120 ;  /* 0x00007610ff787816 */ /* 0x000fe40000000078 */
[----:B------:R-:W-:Y:S02]  /*2240*/  PRMT R108, RZ, 0x7610, R108 ;  /* 0x00007610ff6c7816 */ /* 0x000fe4000000006c */
[----:B------:R-:W-:Y:S02]  /*2250*/  PRMT R116, RZ, 0x7610, R116 ;  /* 0x00007610ff747816 */ /* 0x000fe40000000074 */
[C---:B------:R-:W-:Y:S01]  /*2260*/  LOP3.LUT R103, R37.reuse, 0x1c, RZ, 0xfc, !PT ;  /* 0x0000001c25677812 */ /* 0x040fe200078efcff */
[----:B------:R-:W3:Y:S01]  /*2270*/  @P2 LDG.E.U16 R120, desc[UR26][R34.64] ;  /* 0x0000001a22782981 */ /* 0x000ee2000c1e1500 */
[----:B------:R-:W-:-:S02]  /*2280*/  LOP3.LUT R79, R37, 0x4, RZ, 0xfc, !PT ;  /* 0x00000004254f7812 */ /* 0x000fc400078efcff */
[----:B------:R-:W-:Y:S01]  /*2290*/  LOP3.LUT R77, R37, 0x6, RZ, 0xfc, !PT ;  /* 0x00000006254d7812 */ /* 0x000fe200078efcff */
[----:B------:R1:W5:Y:S01]  /*22a0*/  @P4 LDG.E.U16 R108, desc[UR26][R30.64] ;  /* 0x0000001a1e6c4981 */ /* 0x000362000c1e1500 */
[-C--:B------:R-:W-:Y:S02]  /*22b0*/  ISETP.LT.AND P6, PT, R103, R32.reuse, P0 ;  /* 0x000000206700720c */ /* 0x080fe400007c1270 */
[-C--:B------:R-:W-:Y:S01]  /*22c0*/  ISETP.LT.AND P2, PT, R79, R32.reuse, P0 ;  /* 0x000000204f00720c */ /* 0x080fe20000741270 */
[----:B------:R-:W5:Y:S01]  /*22d0*/  @P3 LDG.E.U16 R116, desc[UR26][R38.64] ;  /* 0x0000001a26743981 */ /* 0x000f62000c1e1500 */
[-C--:B------:R-:W-:Y:S02]  /*22e0*/  ISETP.LT.AND P3, PT, R77, R32.reuse, P0 ;  /* 0x000000204d00720c */ /* 0x080fe40000761270 */
[-C--:B------:R-:W-:Y:S02]  /*22f0*/  ISETP.LT.AND P4, PT, R95, R32.reuse, P0 ;  /* 0x000000205f00720c */ /* 0x080fe40000781270 */
[----:B------:R-:W-:-:S02]  /*2300*/  ISETP.LT.AND P5, PT, R97, R32, P0 ;  /* 0x000000206100720c */ /* 0x000fc400007a1270 */
[----:B------:R-:W-:Y:S02]  /*2310*/  ISETP.LT.AND P0, PT, R36, R32, P0 ;  /* 0x000000202400720c */ /* 0x000fe40000701270 */
[----:B------:R-:W-:Y:S02]  /*2320*/  PRMT R112, RZ, 0x7610, R112 ;  /* 0x00007610ff707816 */ /* 0x000fe40000000070 */
[----:B------:R-:W-:Y:S02]  /*2330*/  PRMT R80, RZ, 0x7610, R80 ;  /* 0x00007610ff507816 */ /* 0x000fe40000000050 */
[----:B------:R-:W-:Y:S02]  /*2340*/  PRMT R82, RZ, 0x7610, R82 ;  /* 0x00007610ff527816 */ /* 0x000fe40000000052 */
[----:B------:R-:W-:Y:S02]  /*2350*/  PRMT R84, RZ, 0x7610, R84 ;  /* 0x00007610ff547816 */ /* 0x000fe40000000054 */
[----:B------:R-:W-:Y:S01]  /*2360*/  PRMT R86, RZ, 0x7610, R86 ;  /* 0x00007610ff567816 */ /* 0x000fe20000000056 */
[----:B-1----:R-:W-:Y:S01]  /*2370*/  IMAD.MOV.U32 R30, RZ, RZ, R10 ;  /* 0x000000ffff1e7224 */ /* 0x002fe200078e000a */
[----:B------:R-:W-:Y:S01]  /*2380*/  PRMT R88, RZ, 0x7610, R88 ;  /* 0x00007610ff587816 */ /* 0x000fe20000000058 */
[----:B------:R-:W-:Y:S01]  /*2390*/  IMAD.MOV.U32 R31, RZ, RZ, R21 ;  /* 0x000000ffff1f7224 */ /* 0x000fe200078e0015 */
[----:B------:R-:W-:-:S02]  /*23a0*/  PRMT R90, RZ, 0x7610, R90 ;  /* 0x00007610ff5a7816 */ /* 0x000fc4000000005a */
[----:B------:R-:W-:Y:S02]  /*23b0*/  PRMT R92, RZ, 0x7610, R92 ;  /* 0x00007610ff5c7816 */ /* 0x000fe4000000005c */
[----:B------:R-:W-:Y:S02]  /*23c0*/  PRMT R94, RZ, 0x7610, R94 ;  /* 0x00007610ff5e7816 */ /* 0x000fe4000000005e */
[----:B------:R-:W-:Y:S02]  /*23d0*/  PRMT R96, RZ, 0x7610, R96 ;  /* 0x00007610ff607816 */ /* 0x000fe40000000060 */
[----:B------:R-:W-:Y:S02]  /*23e0*/  PRMT R98, RZ, 0x7610, R98 ;  /* 0x00007610ff627816 */ /* 0x000fe40000000062 */
[----:B------:R-:W-:Y:S02]  /*23f0*/  PRMT R100, RZ, 0x7610, R100 ;  /* 0x00007610ff647816 */ /* 0x000fe40000000064 */
[----:B------:R-:W-:Y:S01]  /*2400*/  PRMT R102, RZ, 0x7610, R102 ;  /* 0x00007610ff667816 */ /* 0x000fe20000000066 */
[----:B------:R-:W-:Y:S01]  /*2410*/  IMAD.MOV.U32 R28, RZ, RZ, R8 ;  /* 0x000000ffff1c7224 */ /* 0x000fe200078e0008 */
[----:B------:R-:W-:Y:S01]  /*2420*/  PRMT R107, RZ, 0x7610, R107 ;  /* 0x00007610ff6b7816 */ /* 0x000fe2000000006b */
[----:B------:R-:W-:Y:S01]  /*2430*/  IMAD.MOV.U32 R29, RZ, RZ, R19 ;  /* 0x000000ffff1d7224 */ /* 0x000fe200078e0013 */
[----:B------:R-:W-:Y:S01]  /*2440*/  PRMT R109, RZ, 0x7610, R109 ;  /* 0x00007610ff6d7816 */ /* 0x000fe2000000006d */
[----:B------:R1:W5:Y:S01]  /*2450*/  @P6 LDG.E.U16 R112, desc[UR26][R12.64] ;  /* 0x0000001a0c706981 */ /* 0x000362000c1e1500 */
[----:B------:R-:W-:-:S02]  /*2460*/  PRMT R111, RZ, 0x7610, R111 ;  /* 0x00007610ff6f7816 */ /* 0x000fc4000000006f */
[----:B------:R-:W-:Y:S01]  /*2470*/  PRMT R113, RZ, 0x7610, R113 ;  /* 0x00007610ff717816 */ /* 0x000fe20000000071 */
[----:B------:R-:W5:Y:S01]  /*2480*/  @P2 LDG.E.U16 R80, desc[UR26][R40.64] ;  /* 0x0000001a28502981 */ /* 0x000f62000c1e1500 */
[----:B------:R-:W-:Y:S02]  /*2490*/  PRMT R115, RZ, 0x7610, R115 ;  /* 0x00007610ff737816 */ /* 0x000fe40000000073 */
[----:B------:R-:W-:Y:S01]  /*24a0*/  PRMT R117, RZ, 0x7610, R117 ;  /* 0x00007610ff757816 */ /* 0x000fe20000000075 */
[----:B------:R-:W5:Y:S01]  /*24b0*/  @P3 LDG.E.U16 R82, desc[UR26][R42.64] ;  /* 0x0000001a2a523981 */ /* 0x000f62000c1e1500 */
[----:B------:R-:W-:Y:S02]  /*24c0*/  PRMT R119, RZ, 0x7610, R119 ;  /* 0x00007610ff777816 */ /* 0x000fe40000000077 */
[----:B------:R-:W-:Y:S01]  /*24d0*/  PRMT R121, RZ, 0x7610, R121 ;  /* 0x00007610ff797816 */ /* 0x000fe20000000079 */
[----:B------:R-:W5:Y:S04]  /*24e0*/  @P4 LDG.E.U16 R84, desc[UR26][R44.64] ;  /* 0x0000001a2c544981 */ /* 0x000f68000c1e1500 */
        /* <DEDUP_REMOVED lines=16> */
[----:B------:R-:W5:Y:S01]  /*25f0*/  @P0 LDG.E.U16 R121, desc[UR26][R24.64] ;  /* 0x0000001a18790981 */ /* 0x000f62000c1e1500 */
[----:B------:R-:W-:Y:S01]  /*2600*/  SHF.R.S32.HI R8, RZ, 0x6, R0 ;  /* 0x00000006ff087819 */ /* 0x000fe20000011400 */
[----:B------:R-:W-:-:S03]  /*2610*/  IMAD.SHL.U32 R75, R4, 0x2, RZ ;  /* 0x00000002044b7824 */ /* 0x000fc600078e00ff */
[----:B------:R-:W-:Y:S02]  /*2620*/  SGXT R4, R8, 0x1 ;  /* 0x000000010804781a */ /* 0x000fe40000000200 */
[----:B------:R-:W-:Y:S02]  /*2630*/  SHF.R.S32.HI R8, RZ, 0x1f, R33 ;  /* 0x0000001fff087819 */ /* 0x000fe40000011421 */
[----:B------:R-:W-:Y:S02]  /*2640*/  ISETP.NE.U32.AND P0, PT, R6, RZ, PT ;  /* 0x000000ff0600720c */ /* 0x000fe40003f05070 */
[----:B-1----:R-:W-:Y:S02]  /*2650*/  SHF.L.U64.HI R13, R33, 0x1, R8 ;  /* 0x00000001210d7819 */ /* 0x002fe40000010208 */
[----:B------:R-:W-:Y:S02]  /*2660*/  SHF.R.S32.HI R6, RZ, 0x1f, R5 ;  /* 0x0000001fff067819 */ /* 0x000fe40000011405 */
[----:B------:R-:W-:-:S02]  /*2670*/  LEA R12, P3, R5, R16, 0x1 ;  /* 0x00000010050c7211 */ /* 0x000fc400078608ff */
[----:B------:R-:W-:Y:S02]  /*2680*/  LOP3.LUT R75, R75, 0x90, R4, 0x78, !PT ;  /* 0x000000904b4b7812 */ /* 0x000fe400078e7804 */
[----:B------:R-:W-:Y:S02]  /*2690*/  LEA.HI.X R5, R5, R13, R6, 0x1, P3 ;  /* 0x0000000d05057211 */ /* 0x000fe400018f0c06 */
[----:B------:R-:W-:Y:S02]  /*26a0*/  SHF.R.S32.HI R4, RZ, 0x1f, R11 ;  /* 0x0000001fff047819 */ /* 0x000fe4000001140b */
[-C--:B------:R-:W-:Y:S02]  /*26b0*/  LEA R14, P2, R11, R16.reuse, 0x1 ;  /* 0x000000100b0e7211 */ /* 0x080fe400078408ff */
[----:B------:R-:W-:Y:S02]  /*26c0*/  SHF.R.S32.HI R22, RZ, 0x1f, R9 ;  /* 0x0000001fff167819 */ /* 0x000fe40000011409 */
[----:B------:R-:W-:Y:S01]  /*26d0*/  LEA R8, P3, R9, R16, 0x1 ;  /* 0x0000001009087211 */ /* 0x000fe200078608ff */
[----:B0-----:R-:W-:-:S04]  /*26e0*/  @!UP1 UIADD3 UR4, UPT, UPT, -UR6, 0x100000, URZ ;  /* 0x0010000006049890 */ /* 0x001fc8000fffe1ff */
[----:B------:R-:W-:Y:S02]  /*26f0*/  @!UP1 USHF.L.U32 UR5, UR4, 0xb, URZ ;  /* 0x0000000b04059899 */ /* 0x000fe400080006ff */
[----:B------:R-:W-:Y:S01]  /*2700*/  @!UP1 USHF.L.U32 UR4, UR4, 0x1, URZ ;  /* 0x0000000104049899 */ /* 0x000fe200080006ff */
[-C--:B------:R-:W-:Y:S02]  /*2710*/  LEA.HI.X R4, R11, R13.reuse, R4, 0x1, P2 ;  /* 0x0000000d0b047211 */ /* 0x080fe400010f0c04 */
[----:B------:R-:W-:Y:S02]  /*2720*/  LEA.HI.X R9, R9, R13, R22, 0x1, P3 ;  /* 0x0000000d09097211 */ /* 0x000fe400018f0c16 */
[----:B------:R-:W-:Y:S02]  /*2730*/  SHF.R.S32.HI R106, RZ, 0x1f, R15 ;  /* 0x0000001fff6a7819 */ /* 0x000fe4000001140f */
[----:B------:R-:W-:Y:S01]  /*2740*/  LEA R11, P3, R15, R16, 0x1 ;  /* 0x000000100f0b7211 */ /* 0x000fe200078608ff */
[----:B------:R-:W-:Y:S01]  /*2750*/  IMAD R74, R87, R72, RZ ;  /* 0x00000048574a7224 */ /* 0x000fe200078e02ff */
[----:B------:R-:W-:-:S02]  /*2760*/  SHF.R.S32.HI R6, RZ, 0x1f, R7 ;  /* 0x0000001fff067819 */ /* 0x000fc40000011407 */
[----:B------:R-:W-:Y:S02]  /*2770*/  LEA R10, P2, R7, R16, 0x1 ;  /* 0x00000010070a7211 */ /* 0x000fe400078408ff */
[-C--:B------:R-:W-:Y:S01]  /*2780*/  LEA.HI.X R106, R15, R13.reuse, R106, 0x1, P3 ;  /* 0x0000000d0f6a7211 */ /* 0x080fe200018f0c6a */
[----:B------:R-:W-:Y:S01]  /*2790*/  IMAD R15, R105, R72, RZ ;  /* 0x00000048690f7224 */ /* 0x000fe200078e02ff */
[----:B------:R-:W-:Y:S01]  /*27a0*/  VOTEU.ALL UP1, P1 ;  /* 0x0000000000ff7886 */ /* 0x000fe20000820000 */
[-C--:B------:R-:W-:Y:S01]  /*27b0*/  LEA.HI.X R7, R7, R13.reuse, R6, 0x1, P2 ;  /* 0x0000000d07077211 */ /* 0x080fe200010f0c06 */
[C---:B------:R-:W-:Y:S01]  /*27c0*/  IMAD.SHL.U32 R21, R74.reuse, 0x2, RZ ;  /* 0x000000024a157824 */ /* 0x040fe200078e00ff */
[----:B------:R-:W-:Y:S01]  /*27d0*/  SHF.R.S32.HI R104, RZ, 0x1f, R17 ;  /* 0x0000001fff687819 */ /* 0x000fe20000011411 */
[----:B------:R-:W-:Y:S01]  /*27e0*/  IMAD.SHL.U32 R23, R15, 0x2, RZ ;  /* 0x000000020f177824 */ /* 0x000fe200078e00ff */
[----:B------:R-:W-:Y:S01]  /*27f0*/  LEA R6, P2, R17, R16, 0x1 ;  /* 0x0000001011067211 */ /* 0x000fe200078408ff */
[----:B------:R-:W-:Y:S01]  /*2800*/  IMAD.HI R122, R15, 0x2, RZ ;  /* 0x000000020f7a7827 */ /* 0x000fe200078e02ff */
[----:B------:R0:W1:Y:S03]  /*2810*/  @!UP1 SYNCS.EXCH.64 URZ, [UR13+0x4008], UR4 ;  /* 0x004008040dff95b2 */ /* 0x0000660008000100 */
[----:B------:R-:W-:Y:S01]  /*2820*/  IMAD R15, R89, R72, RZ ;  /* 0x00000048590f7224 */ /* 0x000fe200078e02ff */
[----:B------:R-:W-:Y:S01]  /*2830*/  LEA.HI.X R104, R17, R13, R104, 0x1, P2 ;  /* 0x0000000d11687211 */ /* 0x000fe200010f0c68 */
[----:B------:R-:W-:Y:S01]  /*2840*/  IMAD.HI R74, R74, 0x2, RZ ;  /* 0x000000024a4a7827 */ /* 0x000fe200078e02ff */
[----:B------:R-:W-:-:S03]  /*2850*/  IADD3 R22, P4, P5, R23, UR8, R16 ;  /* 0x0000000817167c10 */ /* 0x000fc6000fd9e010 */
[----:B------:R-:W-:Y:S02]  /*2860*/  IMAD.SHL.U32 R19, R15, 0x2, RZ ;  /* 0x000000020f137824 */ /* 0x000fe400078e00ff */
[----:B------:R-:W-:Y:S01]  /*2870*/  IMAD R17, R103, R72, RZ ;  /* 0x0000004867117224 */ /* 0x000fe200078e02ff */
[----:B------:R-:W-:-:S03]  /*2880*/  IADD3.X R23, PT, PT, R122, UR9, R13, P4, P5 ;  /* 0x000000097a177c10 */ /* 0x000fc6000a7ea40d */
[----:B------:R-:W-:Y:S01]  /*2890*/  IMAD.SHL.U32 R33, R17, 0x2, RZ ;  /* 0x0000000211217824 */ /* 0x000fe200078e00ff */
[----:B----4-:R4:W-:Y:S04]  /*28a0*/  STS.U16 [R75+UR13+0x400], R20 ;  /* 0x000400144b007988 */ /* 0x0109e8000800040d */
[----:B--2---:R2:W-:Y:S01]  /*28b0*/  STS.U16 [R75+UR13+0x800], R18 ;  /* 0x000800124b007988 */ /* 0x0045e2000800040d */
[----:B----4-:R-:W-:-:S04]  /*28c0*/  IADD3 R20, P2, P3, R21, UR8, R16 ;  /* 0x0000000815147c10 */ /* 0x010fc8000fb5e010 */
[--C-:B------:R-:W-:Y:S01]  /*28d0*/  IADD3.X R21, PT, PT, R74, UR9, R13.reuse, P2, P3 ;  /* 0x000000094a157c10 */ /* 0x100fe200097e640d */
[----:B------:R-:W-:Y:S01]  /*28e0*/  IMAD.HI R74, R15, 0x2, RZ ;  /* 0x000000020f4a7827 */ /* 0x000fe200078e02ff */
[--C-:B--2---:R-:W-:Y:S01]  /*28f0*/  IADD3 R18, P5, P4, R19, UR8, R16.reuse ;  /* 0x0000000813127c10 */ /* 0x104fe2000fcbe010 */
[----:B------:R2:W-:Y:S01]  /*2900*/  STS.U16 [R75+UR13+0xc00], R118 ;  /* 0x000c00764b007988 */ /* 0x0005e2000800040d */
[----:B------:R-:W-:Y:S02]  /*2910*/  IADD3 R16, P2, P3, R33, UR8, R16 ;  /* 0x0000000821107c10 */ /* 0x000fe4000fb5e010 */
[----:B------:R-:W-:Y:S02]  /*2920*/  IADD3.X R19, PT, PT, R74, UR9, R13, P5, P4 ;  /* 0x000000094a137c10 */ /* 0x000fe4000afe840d */
[C---:B------:R-:W-:Y:S02]  /*2930*/  LOP3.LUT R74, R75.reuse, 0x20, RZ, 0x3c, !PT ;  /* 0x000000204b4a7812 */ /* 0x040fe400078e3cff */
[----:B------:R-:W-:-:S02]  /*2940*/  LOP3.LUT R33, R75, 0x40, RZ, 0x3c, !PT ;  /* 0x000000404b217812 */ /* 0x000fc400078e3cff */
[----:B--2---:R-:W-:Y:S01]  /*2950*/  LOP3.LUT R118, R75, 0x60, RZ, 0x3c, !PT ;  /* 0x000000604b767812 */ /* 0x004fe200078e3cff */
[----:B------:R-:W-:Y:S01]  /*2960*/  IMAD.HI R122, R17, 0x2, RZ ;  /* 0x00000002117a7827 */ /* 0x000fe200078e02ff */
[----:B------:R-:W-:Y:S02]  /*2970*/  IADD3 R14, P6, PT, R14, UR8, RZ ;  /* 0x000000080e0e7c10 */ /* 0x000fe4000ffde0ff */
[----:B------:R-:W-:Y:S02]  /*2980*/  IADD3 R10, P4, PT, R10, UR8, RZ ;  /* 0x000000080a0a7c10 */ /* 0x000fe4000ff9e0ff */
[----:B------:R-:W-:Y:S02]  /*2990*/  IADD3.X R17, PT, PT, R122, UR9, R13, P2, P3 ;  /* 0x000000097a117c10 */ /* 0x000fe400097e640d */
[----:B------:R-:W-:Y:S02]  /*29a0*/  IADD3 R6, P2, PT, R6, UR8, RZ ;  /* 0x0000000806067c10 */ /* 0x000fe4000ff5e0ff */
[----:B------:R-:W-:-:S02]  /*29b0*/  IADD3.X R15, PT, PT, R4, UR9, RZ, P6, !PT ;  /* 0x00000009040f7c10 */ /* 0x000fc4000b7fe4ff */
[----:B------:R-:W-:Y:S02]  /*29c0*/  IADD3 R4, P6, PT, R11, UR8, RZ ;  /* 0x000000080b047c10 */ /* 0x000fe4000ffde0ff */
[----:B------:R-:W-:Y:S02]  /*29d0*/  IADD3.X R11, PT, PT, R7, UR9, RZ, P4, !PT ;  /* 0x00000009070b7c10 */ /* 0x000fe4000a7fe4ff */
[----:B------:R-:W-:Y:S02]  /*29e0*/  IADD3.X R7, PT, PT, R104, UR9, RZ, P2, !PT ;  /* 0x0000000968077c10 */ /* 0x000fe400097fe4ff */
[----:B------:R-:W-:Y:S02]  /*29f0*/  ISETP.LT.OR P2, PT, R76, 0x20, P0 ;  /* 0x000000204c00780c */ /* 0x000fe40000741670 */
[----:B------:R-:W-:Y:S02]  /*2a00*/  IADD3 R12, P5, PT, R12, UR8, RZ ;  /* 0x000000080c0c7c10 */ /* 0x000fe4000ffbe0ff */
[----:B------:R-:W-:Y:S01]  /*2a10*/  IADD3 R8, P3, PT, R8, UR8, RZ ;  /* 0x0000000808087c10 */ /* 0x000fe2000ff7e0ff */
[----:B------:R-:W-:Y:S01]  /*2a20*/  UMOV UR6, URZ ;  /* 0x000000ff00067c82 */ /* 0x000fe20008000000 */
[----:B------:R-:W-:-:S02]  /*2a30*/  IADD3.X R13, PT, PT, R5, UR9, RZ, P5, !PT ;  /* 0x00000009050d7c10 */ /* 0x000fc4000affe4ff */
[----:B------:R-:W-:Y:S02]  /*2a40*/  IADD3.X R9, PT, PT, R9, UR9, RZ, P3, !PT ;  /* 0x0000000909097c10 */ /* 0x000fe40009ffe4ff */
[----:B------:R-:W-:Y:S01]  /*2a50*/  IADD3.X R5, PT, PT, R106, UR9, RZ, P6, !PT ;  /* 0x000000096a057c10 */ /* 0x000fe2000b7fe4ff */
[----:B------:R-:W-:Y:S01]  /*2a60*/  IMAD.SHL.U32 R73, R73, 0x20, RZ ;  /* 0x0000002049497824 */ /* 0x000fe200078e00ff */
[----:B---3--:R-:W-:Y:S04]  /*2a70*/  STS.U16 [R75+UR13], R120 ;  /* 0x000000784b007988 */ /* 0x008fe8000800040d */
[----:B------:R2:W-:Y:S04]  /*2a80*/  STS.U16 [R74+UR13+0xd00], R123 ;  /* 0x000d007b4a007988 */ /* 0x0005e8000800040d */
[----:B------:R-:W-:Y:S04]  /*2a90*/  STS.U16 [R74+UR13+0x500], R125 ;  /* 0x0005007d4a007988 */ /* 0x000fe8000800040d */
[----:B------:R-:W-:Y:S04]  /*2aa0*/  STS.U16 [R74+UR13+0x900], R114 ;  /* 0x000900724a007988 */ /* 0x000fe8000800040d */
[----:B-----5:R-:W-:Y:S04]  /*2ab0*/  STS.U16 [R74+UR13+0x100], R116 ;  /* 0x000100744a007988 */ /* 0x020fe8000800040d */
[----:B------:R-:W-:Y:S04]  /*2ac0*/  STS.U16 [R33+UR13+0x600], R108 ;  /* 0x0006006c21007988 */ /* 0x000fe8000800040d */
[----:B------:R-:W-:Y:S01]  /*2ad0*/  STS.U16 [R33+UR13+0xa00], R110 ;  /* 0x000a006e21007988 */ /* 0x000fe2000800040d */
[----:B--2---:R-:W-:-:S04]  /*2ae0*/  SHF.R.S32.HI R123, RZ, 0x1f, R76 ;  /* 0x0000001fff7b7819 */ /* 0x004fc8000001144c */
[----:B------:R-:W-:Y:S01]  /*2af0*/  LEA.HI R123, R123, R76, RZ, 0x5 ;  /* 0x0000004c7b7b7211 */ /* 0x000fe200078f28ff */
[----:B------:R-:W-:Y:S04]  /*2b00*/  STS.U16 [R33+UR13+0xe00], R112 ;  /* 0x000e007021007988 */ /* 0x000fe8000800040d */
[----:B------:R-:W-:Y:S04]  /*2b10*/  STS.U16 [R33+UR13+0x200], R80 ;  /* 0x0002005021007988 */ /* 0x000fe8000800040d */
[----:B------:R2:W-:Y:S04]  /*2b20*/  STS.U16 [R118+UR13+0xb00], R78 ;  /* 0x000b004e76007988 */ /* 0x0005e8000800040d */
[----:B------:R-:W-:Y:S04]  /*2b30*/  STS.U16 [R118+UR13+0x300], R82 ;  /* 0x0003005276007988 */ /* 0x000fe8000800040d */
        /* <DEDUP_REMOVED lines=10> */
[----:B------:R3:W-:Y:S04]  /*2be0*/  STS.U16 [R74+UR13+0x1100], R107 ;  /* 0x0011006b4a007988 */ /* 0x0007e8000800040d */
[----:B------:R0:W-:Y:S04]  /*2bf0*/  STS.U16 [R74+UR13+0x1300], R109 ;  /* 0x0013006d4a007988 */ /* 0x0001e8000800040d */
[----:B------:R0:W-:Y:S04]  /*2c00*/  STS.U16 [R74+UR13+0x1500], R111 ;  /* 0x0015006f4a007988 */ /* 0x0001e8000800040d */
[----:B------:R0:W-:Y:S04]  /*2c10*/  STS.U16 [R74+UR13+0x1700], R113 ;  /* 0x001700714a007988 */ /* 0x0001e8000800040d */
[----:B------:R0:W-:Y:S04]  /*2c20*/  STS.U16 [R74+UR13+0x1900], R115 ;  /* 0x001900734a007988 */ /* 0x0001e8000800040d */
[----:B------:R0:W-:Y:S04]  /*2c30*/  STS.U16 [R74+UR13+0x1b00], R117 ;  /* 0x001b00754a007988 */ /* 0x0001e8000800040d */
[----:B------:R0:W-:Y:S04]  /*2c40*/  STS.U16 [R74+UR13+0x1d00], R119 ;  /* 0x001d00774a007988 */ /* 0x0001e8000800040d */
[----:B------:R0:W-:Y:S01]  /*2c50*/  STS.U16 [R74+UR13+0x1f00], R121 ;  /* 0x001f00794a007988 */ /* 0x0001e2000800040d */
[----:B-1----:R1:W-:Y:S06]  /*2c60*/  MEMBAR.ALL.CTA ;  /* 0x0000000000007992 */ /* 0x0023ec0000008000 */
[----:B-1----:R-:W1:Y:S01]  /*2c70*/  FENCE.VIEW.ASYNC.S ;  /* 0x00000000000073c6 */ /* 0x002e620000000000 */
[----:B--2---:R-:W-:-:S04]  /*2c80*/  SHF.R.S32.HI R78, RZ, 0x5, R123 ;  /* 0x00000005ff4e7819 */ /* 0x004fc8000001147b */
[----:B------:R-:W-:Y:S01]  /*2c90*/  VIMNMX R78, PT, PT, R78, 0x1, !PT ;  /* 0x000000014e4e7848 */ /* 0x000fe20007fe0100 */
[----:B---3--:R-:W-:-:S04]  /*2ca0*/  IMAD.SHL.U32 R107, R72, 0x20, RZ ;  /* 0x00000020486b7824 */ /* 0x008fc800078e00ff */
[----:B------:R-:W-:Y:S01]  /*2cb0*/  VIADD R72, R78, 0xffffffff ;  /* 0xffffffff4e487836 */ /* 0x000fe20000000000 */
[----:B-1----:R-:W-:Y:S04]  /*2cc0*/  BAR.SYNC.DEFER_BLOCKING 0x0 ;  /* 0x0000000000007b1d */ /* 0x002fe80000010000 */
[----:B------:R-:W-:Y:S02]  /*2cd0*/  ISETP.NE.U32.AND P3, PT, R72, RZ, PT ;  /* 0x000000ff4800720c */ /* 0x000fe40003f65070 */
[----:B0-----:R-:W-:Y:S11]  /*2ce0*/  @P2 BRA `(.L_x_6) ;  /* 0x0000000000682947 */ /* 0x001ff60003800000 */
[----:B------:R-:W-:Y:S02]  /*2cf0*/  UIADD3 UR4, UPT, UPT, UR13, 0x1000, URZ ;  /* 0x000010000d047890 */ /* 0x000fe4000fffe0ff */
[----:B------:R-:W-:Y:S02]  /*2d00*/  USHF.R.U32.HI UR8, URZ, 0x4, UR13 ;  /* 0x00000004ff087899 */ /* 0x000fe4000801160d */
[----:B------:R-:W-:Y:S02]  /*2d10*/  USHF.R.U32.HI UR4, URZ, 0x4, UR4 ;  /* 0x00000004ff047899 */ /* 0x000fe40008011604 */
[----:B------:R-:W-:Y:S02]  /*2d20*/  USGXT.U32 UR8, UR8, 0xe ;  /* 0x0000000e0808789a */ /* 0x000fe40008000000 */
[----:B------:R-:W-:Y:S01]  /*2d30*/  USGXT.U32 UR10, UR4, 0xe ;  /* 0x0000000e040a789a */ /* 0x000fe20008000000 */
[----:B------:R-:W-:Y:S01]  /*2d40*/  UMOV UR16, 0x80 ;  /* 0x0000008000107882 */ /* 0x000fe20000000000 */
[----:B------:R-:W-:Y:S01]  /*2d50*/  UMOV UR17, 0x40004040 ;  /* 0x4000404000117882 */ /* 0x000fe20000000000 */
[----:B------:R-:W-:Y:S01]  /*2d60*/  UMOV UR18, 0xfffffffe ;  /* 0xfffffffe00127882 */ /* 0x000fe20000000000 */
[----:B------:R-:W-:Y:S01]  /*2d70*/  UMOV UR19, 0x7fffbfdf ;  /* 0x7fffbfdf00137882 */ /* 0x000fe20000000000 */
[----:B------:R-:W-:Y:S01]  /*2d80*/  UMOV UR9, URZ ;  /* 0x000000ff00097c82 */ /* 0x000fe20008000000 */
[----:B------:R-:W-:Y:S01]  /*2d90*/  UMOV UR11, URZ ;  /* 0x000000ff000b7c82 */ /* 0x000fe20008000000 */
[----:B------:R-:W-:-:S02]  /*2da0*/  UIADD3.64 UR16, UPT, UPT, UR8, UR16, URZ ;  /* 0x0000001008107297 */ /* 0x000fc4000fffe0ff */
[----:B------:R-:W-:Y:S01]  /*2db0*/  UIADD3.64 UR18, UPT, UPT, UR10, -UR18, URZ ;  /* 0x800000120a127297 */ /* 0x000fe2000fffe0ff */
[----:B------:R-:W-:Y:S01]  /*2dc0*/  UMOV UR20, 0x0 ;  /* 0x0000000000147882 */ /* 0x000fe20000000000 */
[----:B------:R-:W-:Y:S01]  /*2dd0*/  UMOV UR21, 0x4108010 ;  /* 0x0410801000157882 */ /* 0x000fe20000000000 */
[----:B------:R-:W-:Y:S01]  /*2de0*/  UMOV UR4, UR15 ;  /* 0x0000000f00047c82 */ /* 0x000fe20008000000 */
[----:B------:R-:W-:Y:S01]  /*2df0*/  UMOV UR5, URZ ;  /* 0x000000ff00057c82 */ /* 0x000fe20008000000 */
[----:B------:R-:W-:Y:S01]  /*2e00*/  UMOV UR9, 0x40004040 ;  /* 0x4000404000097882 */ /* 0x000fe20000000000 */
[----:B------:R-:W-:Y:S01]  /*2e10*/  UMOV UR11, 0x80004020 ;  /* 0x80004020000b7882 */ /* 0x000fe20000000000 */
[----:B------:R-:W-:Y:S01]  /*2e20*/  UMOV UR22, 0x0 ;  /* 0x0000000000167882 */ /* 0x000fe20000000000 */
[----:B------:R-:W-:Y:S01]  /*2e30*/  UMOV UR23, 0x4108010 ;  /* 0x0410801000177882 */ /* 0x000fe20000000000 */
[----:B------:R-:W-:Y:S01]  /*2e40*/  UMOV UR4, UR4 ;  /* 0x0000000400047c82 */ /* 0x000fe20008000000 */
[----:B------:R0:W-:Y:S01]  /*2e50*/  UTCHMMA gdesc[UR8], gdesc[UR10], tmem[UR12], tmem[UR20], idesc[UR21], !UPT ;  /* 0x00ff140a080075ea */ /* 0x0001e2000f80000c */
[----:B------:R0:W-:Y:S01]  /*2e60*/  UTCHMMA gdesc[UR16], gdesc[UR18], tmem[UR12], tmem[UR22], idesc[UR23], UPT ;  /* 0x00ff1612100075ea */ /* 0x0001e2000b80000c */
[----:B------:R0:W-:Y:S01]  /*2e70*/  UTCBAR [UR4], URZ ;  /* 0x000000ff040073e9 */ /* 0x0001e200080000ff */
[----:B------:R-:W-:Y:S01]  /*2e80*/  NOP ;  /* 0x0000000000007918 */ /* 0x000fe20000000000 */
.L_x_6:
[----:B------:R-:W-:Y:S05]  /*2e90*/  @!P3 BRA `(.L_x_7) ;  /* 0x0000000c001cb947 */ /* 0x000fea0003800000 */
[----:B0-----:R-:W-:Y:S01]  /*2ea0*/  UIADD3 UR4, UPT, UPT, UR13, 0x2000, URZ ;  /* 0x000020000d047890 */ /* 0x001fe2000fffe0ff */
[----:B------:R-:W-:Y:S01]  /*2eb0*/  VIADD R32, R32, 0xffffffe0 ;  /* 0xffffffe020207836 */ /* 0x000fe20000000000 */
        /* <DEDUP_REMOVED lines=14> */
[----:B------:R-:W-:-:S10]  /*2fa0*/  UMOV UR4, URZ ;  /* 0x000000ff00047c82 */ /* 0x000fd40008000000 */
.L_x_10:
[----:B------:R-:W-:Y:S01]  /*2fb0*/  USHF.L.U32 UR6, UR6, 0x1f, URZ ;  /* 0x0000001f06067899 */ /* 0x000fe200080006ff */
[----:B------:R-:W-:Y:S01]  /*2fc0*/  IMAD.WIDE R20, R107, 0x2, R20 ;  /* 0x000000026b147825 */ /* 0x000fe200078e0214 */
[-C--:B------:R-:W-:Y:S02]  /*2fd0*/  ISETP.GE.AND P5, PT, R37, R32.reuse, PT ;  /* 0x000000202500720c */ /* 0x080fe40003fa6270 */
[-C--:B------:R-:W-:Y:S01]  /*2fe0*/  ISETP.GE.AND P4, PT, R83, R32.reuse, PT ;  /* 0x000000205300720c */ /* 0x080fe20003f86270 */
[----:B------:R-:W-:Y:S01]  /*2ff0*/  IMAD.WIDE R8, R107, 0x2, R8 ;  /* 0x000000026b087825 */ /* 0x000fe200078e0208 */
[-C--:B------:R-:W-:Y:S02]  /*3000*/  ISETP.GE.AND P3, PT, R85, R32.reuse, PT ;  /* 0x000000205500720c */ /* 0x080fe40003f66270 */
[----:B------:R-:W-:Y:S01]  /*3010*/  ISETP.GE.AND P2, PT, R87, R32, PT ;  /* 0x000000205700720c */ /* 0x000fe20003f46270 */
[----:B0-----:R-:W-:Y:S01]  /*3020*/  IMAD.U32 R80, RZ, RZ, UR6 ;  /* 0x00000006ff507e24 */ /* 0x001fe2000f8e00ff */
[----:B------:R-:W-:Y:S01]  /*3030*/  PRMT R78, RZ, 0x7610, R78 ;  /* 0x00007610ff4e7816 */ /* 0x000fe2000000004e */
[C---:B------:R-:W-:Y:S01]  /*3040*/  IMAD.WIDE R14, R107.reuse, 0x2, R14 ;  /* 0x000000026b0e7825 */ /* 0x040fe200078e020e */
[----:B------:R-:W-:Y:S01]  /*3050*/  PRMT R82, RZ, 0x7610, R82 ;  /* 0x00007610ff527816 */ /* 0x000fe20000000052 */
[----:B------:R-:W0:Y:S01]  /*3060*/  SYNCS.PHASECHK.TRANS64.TRYWAIT P6, [UR15], R80 ;  /* 0x00000050ff0075a7 */ /* 0x000e2200080c110f */
[----:B------:R-:W-:Y:S01]  /*3070*/  PRMT R86, RZ, 0x7610, R86 ;  /* 0x00007610ff567816 */ /* 0x000fe20000000056 */
[----:B------:R-:W-:Y:S01]  /*3080*/  IMAD.WIDE R34, R107, 0x2, R34 ;  /* 0x000000026b227825 */ /* 0x000fe200078e0222 */
[----:B------:R-:W-:Y:S01]  /*3090*/  PRMT R90, RZ, 0x7610, R90 ;  /* 0x00007610ff5a7816 */ /* 0x000fe2000000005a */
[----:B0-----:R-:W-:Y:S06]  /*30a0*/  @!P6 BRA `(.L_x_8) ;  /* 0x0000001c007ce947 */ /* 0x001fec0003800000 */
.L_x_16:
[----:B------:R-:W2:Y:S04]  /*30b0*/  @!P5 LDG.E.U16 R78, desc[UR26][R34.64] ;  /* 0x0000001a224ed981 */ /* 0x000ea8000c1e1500 */
[----:B------:R-:W3:Y:S04]  /*30c0*/  @!P4 LDG.E.U16 R82, desc[UR26][R14.64] ;  /* 0x0000001a0e52c981 */ /* 0x000ee8000c1e1500 */
[----:B------:R-:W4:Y:S04]  /*30d0*/  @!P2 LDG.E.U16 R90, desc[UR26][R20.64] ;  /* 0x0000001a145aa981 */ /* 0x000f28000c1e1500 */
[----:B------:R-:W5:Y:S01]  /*30e0*/  @!P3 LDG.E.U16 R86, desc[UR26][R8.64] ;  /* 0x0000001a0856b981 */ /* 0x000f62000c1e1500 */
[----:B------:R-:W-:-:S02]  /*30f0*/  ISETP.GE.AND P2, PT, R81, R32, PT ;  /* 0x000000205100720c */ /* 0x000fc40003f46270 */
[-C--:B------:R-:W-:Y:S02]  /*3100*/  ISETP.GE.AND P3, PT, R79, R32.reuse, PT ;  /* 0x000000204f00720c */ /* 0x080fe40003f66270 */
[-C--:B------:R-:W-:Y:S02]  /*3110*/  ISETP.GE.AND P4, PT, R77, R32.reuse, PT ;  /* 0x000000204d00720c */ /* 0x080fe40003f86270 */
[----:B------:R-:W-:Y:S01]  /*3120*/  ISETP.GE.AND P5, PT, R91, R32, PT ;  /* 0x000000205b00720c */ /* 0x000fe20003fa6270 */
[C---:B------:R-:W-:Y:S01]  /*3130*/  IMAD.WIDE R12, R107.reuse, 0x2, R12 ;  /* 0x000000026b0c7825 */ /* 0x040fe200078e020c */
[----:B------:R-:W-:Y:S02]  /*3140*/  PRMT R109, RZ, 0x7610, R109 ;  /* 0x00007610ff6d7816 */ /* 0x000fe4000000006d */
[----:B------:R-:W-:Y:S01]  /*3150*/  PRMT R80, RZ, 0x7610, R80 ;  /* 0x00007610ff507816 */ /* 0x000fe20000000050 */
[----:B------:R-:W-:Y:S01]  /*3160*/  IMAD.WIDE R38, R107, 0x2, R38 ;  /* 0x000000026b267825 */ /* 0x000fe200078e0226 */
[----:B------:R-:W-:-:S02]  /*3170*/  PRMT R111, RZ, 0x7610, R111 ;  /* 0x00007610ff6f7816 */ /* 0x000fc4000000006f */
[----:B------:R-:W-:Y:S01]  /*3180*/  PRMT R113, RZ, 0x7610, R113 ;  /* 0x00007610ff717816 */ /* 0x000fe20000000071 */
[C---:B------:R-:W-:Y:S01]  /*3190*/  IMAD.WIDE R42, R107.reuse, 0x2, R42 ;  /* 0x000000026b2a7825 */ /* 0x040fe200078e022a */
[----:B------:R-:W5:Y:S03]  /*31a0*/  @!P2 LDG.E.U16 R109, desc[UR26][R38.64] ;  /* 0x0000001a266da981 */ /* 0x000f66000c1e1500 */
[----:B------:R-:W-:Y:S01]  /*31b0*/  IMAD.WIDE R40, R107, 0x2, R40 ;  /* 0x000000026b287825 */ /* 0x000fe200078e0228 */
[----:B------:R-:W5:Y:S01]  /*31c0*/  @!P4 LDG.E.U16 R111, desc[UR26][R42.64] ;  /* 0x0000001a2a6fc981 */ /* 0x000f62000c1e1500 */
[-C--:B------:R-:W-:Y:S02]  /*31d0*/  ISETP.GE.AND P2, PT, R99, R32.reuse, PT ;  /* 0x000000206300720c */ /* 0x080fe40003f46270 */
[-C--:B------:R-:W-:Y:S01]  /*31e0*/  ISETP.GE.AND P4, PT, R93, R32.reuse, PT ;  /* 0x000000205d00720c */ /* 0x080fe20003f86270 */
[----:B------:R-:W5:Y:S01]  /*31f0*/  @!P3 LDG.E.U16 R80, desc[UR26][R40.64] ;  /* 0x0000001a2850b981 */ /* 0x000f62000c1e1500 */
[----:B------:R-:W-:-:S03]  /*3200*/  ISETP.GE.AND P3, PT, R95, R32, PT ;  /* 0x000000205f00720c */ /* 0x000fc60003f66270 */
[----:B------:R-:W5:Y:S01]  /*3210*/  @!P5 LDG.E.U16 R113, desc[UR26][R12.64] ;  /* 0x0000001a0c71d981 */ /* 0x000f62000c1e1500 */
[-C--:B------:R-:W-:Y:S01]  /*3220*/  ISETP.GE.AND P5, PT, R101, R32.reuse, PT ;  /* 0x000000206500720c */ /* 0x080fe20003fa6270 */
[C---:B------:R-:W-:Y:S01]  /*3230*/  IMAD.WIDE R4, R107.reuse, 0x2, R4 ;  /* 0x000000026b047825 */ /* 0x040fe200078e0204 */
[----:B------:R-:W-:Y:S02]  /*3240*/  PRMT R84, RZ, 0x7610, R84 ;  /* 0x00007610ff547816 */ /* 0x000fe40000000054 */
[----:B------:R-:W-:Y:S01]  /*3250*/  PRMT R115, RZ, 0x7610, R115 ;  /* 0x00007610ff737816 */ /* 0x000fe20000000073 */
[C---:B------:R-:W-:Y:S01]  /*3260*/  IMAD.WIDE R10, R107.reuse, 0x2, R10 ;  /* 0x000000026b0a7825 */ /* 0x040fe200078e020a */
[----:B------:R-:W-:Y:S02]  /*3270*/  PRMT R117, RZ, 0x7610, R117 ;  /* 0x00007610ff757816 */ /* 0x000fe40000000075 */
[----:B------:R-:W-:Y:S01]  /*3280*/  PRMT R88, RZ, 0x7610, R88 ;  /* 0x00007610ff587816 */ /* 0x000fe20000000058 */
[C---:B------:R-:W-:Y:S01]  /*3290*/  IMAD.WIDE R6, R107.reuse, 0x2, R6 ;  /* 0x000000026b067825 */ /* 0x040fe200078e0206 */
[----:B------:R-:W5:Y:S03]  /*32a0*/  @!P2 LDG.E.U16 R84, desc[UR26][R10.64] ;  /* 0x0000001a0a54a981 */ /* 0x000f66000c1e1500 */
[----:B------:R-:W-:Y:S01]  /*32b0*/  IMAD.WIDE R44, R107, 0x2, R44 ;  /* 0x000000026b2c7825 */ /* 0x000fe200078e022c */
[----:B------:R-:W5:Y:S01]  /*32c0*/  @!P4 LDG.E.U16 R117, desc[UR26][R6.64] ;  /* 0x0000001a0675c981 */ /* 0x000f62000c1e1500 */
[----:B------:R-:W-:-:S02]  /*32d0*/  ISETP.GE.AND P2, PT, R105, R32, PT ;  /* 0x000000206900720c */ /* 0x000fc40003f46270 */
[-C--:B------:R-:W-:Y:S01]  /*32e0*/  ISETP.GE.AND P4, PT, R103, R32.reuse, PT ;  /* 0x000000206700720c */ /* 0x080fe20003f86270 */
[----:B------:R-:W5:Y:S01]  /*32f0*/  @!P3 LDG.E.U16 R115, desc[UR26][R44.64] ;  /* 0x0000001a2c73b981 */ /* 0x000f62000c1e1500 */
[----:B------:R-:W-:-:S03]  /*3300*/  ISETP.GE.AND P3, PT, R89, R32, PT ;  /* 0x000000205900720c */ /* 0x000fc60003f66270 */
[----:B------:R-:W5:Y:S01]  /*3310*/  @!P5 LDG.E.U16 R88, desc[UR26][R4.64] ;  /* 0x0000001a0458d981 */ /* 0x000f62000c1e1500 */
[----:B------:R-:W-:Y:S01]  /*3320*/  ISETP.GE.AND P5, PT, R97, R32, PT ;  /* 0x000000206100720c */ /* 0x000fe20003fa6270 */
[C---:B------:R-:W-:Y:S01]  /*3330*/  IMAD.WIDE R46, R107.reuse, 0x2, R46 ;  /* 0x000000026b2e7825 */ /* 0x040fe200078e022e */
[----:B------:R-:W-:Y:S02]  /*3340*/  PRMT R119, RZ, 0x7610, R119 ;  /* 0x00007610ff777816 */ /* 0x000fe40000000077 */
[----:B------:R-:W-:Y:S01]  /*3350*/  PRMT R121, RZ, 0x7610, R121 ;  /* 0x00007610ff797816 */ /* 0x000fe20000000079 */
[C---:B------:R-:W-:Y:S01]  /*3360*/  IMAD.WIDE R16, R107.reuse, 0x2, R16 ;  /* 0x000000026b107825 */ /* 0x040fe200078e0210 */
[----:B------:R-:W-:Y:S02]  /*3370*/  PRMT R92, RZ, 0x7610, R92 ;  /* 0x00007610ff5c7816 */ /* 0x000fe4000000005c */
[----:B------:R-:W-:Y:S01]  /*3380*/  PRMT R123, RZ, 0x7610, R123 ;  /* 0x00007610ff7b7816 */ /* 0x000fe2000000007b */
[----:B------:R-:W-:-:S03]  /*3390*/  IMAD.WIDE R18, R107, 0x2, R18 ;  /* 0x000000026b127825 */ /* 0x000fc600078e0212 */
[----:B------:R-:W5:Y:S01]  /*33a0*/  @!P4 LDG.E.U16 R92, desc[UR26][R16.64] ;  /* 0x0000001a105cc981 */ /* 0x000f62000c1e1500 */
[----:B------:R-:W-:-:S03]  /*33b0*/  IMAD.WIDE R22, R107, 0x2, R22 ;  /* 0x000000026b167825 */ /* 0x000fc600078e0216 */
[----:B------:R-:W5:Y:S04]  /*33c0*/  @!P3 LDG.E.U16 R121, desc[UR26][R18.64] ;  /* 0x0000001a1279b981 */ /* 0x000f68000c1e1500 */
[----:B------:R-:W5:Y:S04]  /*33d0*/  @!P2 LDG.E.U16 R119, desc[UR26][R22.64] ;  /* 0x0000001a1677a981 */ /* 0x000f68000c1e1500 */
[----:B------:R-:W5:Y:S01]  /*33e0*/  @!P5 LDG.E.U16 R123, desc[UR26][R46.64] ;  /* 0x0000001a2e7bd981 */ /* 0x000f62000c1e1500 */
[----:B------:R-:W-:Y:S01]  /*33f0*/  BAR.SYNC.DEFER_BLOCKING 0x0 ;  /* 0x0000000000007b1d */ /* 0x000fe20000010000 */
[----:B------:R-:W-:Y:S01]  /*3400*/  ISETP.GE.AND P2, PT, R36, R32, PT ;  /* 0x000000202400720c */ /* 0x000fe20003f46270 */
[----:B------:R-:W-:Y:S01]  /*3410*/  IMAD.WIDE R30, R73, 0x2, R30 ;  /* 0x00000002491e7825 */ /* 0x000fe200078e021e */
[----:B------:R-:W-:-:S02]  /*3420*/  PRMT R96, RZ, 0x7610, R96 ;  /* 0x00007610ff607816 */ /* 0x000fc40000000060 */
[----:B------:R-:W-:Y:S01]  /*3430*/  PRMT R100, RZ, 0x7610, R100 ;  /* 0x00007610ff647816 */ /* 0x000fe20000000064 */
[C---:B------:R-:W-:Y:S01]  /*3440*/  IMAD.WIDE R70, R73.reuse, 0x2, R70 ;  /* 0x0000000249467825 */ /* 0x040fe200078e0246 */
[----:B------:R-:W-:Y:S02]  /*3450*/  PRMT R104, RZ, 0x7610, R104 ;  /* 0x00007610ff687816 */ /* 0x000fe40000000068 */
[----:B------:R-:W-:Y:S01]  /*3460*/  PRMT R108, RZ, 0x7610, R108 ;  /* 0x00007610ff6c7816 */ /* 0x000fe2000000006c */
[C---:B------:R-:W-:Y:S01]  /*3470*/  IMAD.WIDE R68, R73.reuse, 0x2, R68 ;  /* 0x0000000249447825 */ /* 0x040fe200078e0244 */
[----:B------:R-:W-:Y:S02]  /*3480*/  PRMT R112, RZ, 0x7610, R112 ;  /* 0x00007610ff707816 */ /* 0x000fe40000000070 */
[----:B------:R-:W-:Y:S01]  /*3490*/  PRMT R125, RZ, 0x7610, R125 ;  /* 0x00007610ff7d7816 */ /* 0x000fe2000000007d */
[----:B------:R-:W-:Y:S01]  /*34a0*/  IMAD.WIDE R64, R73, 0x2, R64 ;  /* 0x0000000249407825 */ /* 0x000fe200078e0240 */
[----:B------:R-:W-:-:S02]  /*34b0*/  PRMT R94, RZ, 0x7610, R94 ;  /* 0x00007610ff5e7816 */ /* 0x000fc4000000005e */
[----:B------:R-:W-:Y:S01]  /*34c0*/  PRMT R98, RZ, 0x7610, R98 ;  /* 0x00007610ff627816 */ /* 0x000fe20000000062 */
[C---:B------:R-:W-:Y:S01]  /*34d0*/  IMAD.WIDE R60, R73.reuse, 0x2, R60 ;  /* 0x00000002493c7825 */ /* 0x040fe200078e023c */
[----:B------:R-:W-:Y:S02]  /*34e0*/  PRMT R102, RZ, 0x7610, R102 ;  /* 0x00007610ff667816 */ /* 0x000fe40000000066 */
[----:B------:R-:W-:Y:S01]  /*34f0*/  PRMT R106, RZ, 0x7610, R106 ;  /* 0x00007610ff6a7816 */ /* 0x000fe2000000006a */
[C---:B------:R-:W-:Y:S01]  /*3500*/  IMAD.WIDE R56, R73.reuse, 0x2, R56 ;  /* 0x0000000249387825 */ /* 0x040fe200078e0238 */
[----:B------:R-:W-:Y:S01]  /*3510*/  PRMT R110, RZ, 0x7610, R110 ;  /* 0x00007610ff6e7816 */ /* 0x000fe2000000006e */
[----:B------:R-:W5:Y:S01]  /*3520*/  @!P2 LDG.E.U16 R96, desc[UR26][R60.64] ;  /* 0x0000001a3c60a981 */ /* 0x000f62000c1e1500 */
[----:B------:R-:W-:Y:S01]  /*3530*/  PRMT R114, RZ, 0x7610, R114 ;  /* 0x00007610ff727816 */ /* 0x000fe20000000072 */
[C---:B------:R-:W-:Y:S02]  /*3540*/  IMAD.WIDE R52, R73.reuse, 0x2, R52 ;  /* 0x0000000249347825 */ /* 0x040fe400078e0234 */
[----:B------:R-:W5:Y:S02]  /*3550*/  @!P2 LDG.E.U16 R100, desc[UR26][R64.64] ;  /* 0x0000001a4064a981 */ /* 0x000f64000c1e1500 */
[----:B------:R-:W-:-:S02]  /*3560*/  IMAD.WIDE R48, R73, 0x2, R48 ;  /* 0x0000000249307825 */ /* 0x000fc400078e0230 */
[----:B------:R-:W5:Y:S02]  /*3570*/  @!P2 LDG.E.U16 R104, desc[UR26][R68.64] ;  /* 0x0000001a4468a981 */ /* 0x000f64000c1e1500 */
[C---:B------:R-:W-:Y:S02]  /*3580*/  IMAD.WIDE R26, R73.reuse, 0x2, R26 ;  /* 0x00000002491a7825 */ /* 0x040fe400078e021a */
[----:B------:R-:W5:Y:S02]  /*3590*/  @!P2 LDG.E.U16 R108, desc[UR26][R70.64] ;  /* 0x0000001a466ca981 */ /* 0x000f64000c1e1500 */
        /* <DEDUP_REMOVED lines=12> */
[----:B------:R-:W-:Y:S02]  /*3660*/  IMAD.WIDE R24, R73, 0x2, R24 ;  /* 0x0000000249187825 */ /* 0x000fe400078e0218 */
[----:B------:R-:W5:Y:S04]  /*3670*/  @!P2 LDG.E.U16 R125, desc[UR26][R50.64] ;  /* 0x0000001a327da981 */ /* 0x000f68000c1e1500 */
[----:B------:R-:W5:Y:S04]  /*3680*/  @!P2 LDG.E.U16 R114, desc[UR26][R24.64] ;  /* 0x0000001a1872a981 */ /* 0x000f68000c1e1500 */
[----:B--2---:R0:W-:Y:S04]  /*3690*/  STS.U16 [R75+UR13+0x2000], R78 ;  /* 0x0020004e4b007988 */ /* 0x0041e8000800040d */
[----:B---3--:R1:W-:Y:S04]  /*36a0*/  STS.U16 [R75+UR13+0x2400], R82 ;  /* 0x002400524b007988 */ /* 0x0083e8000800040d */
[----:B----4-:R2:W-:Y:S01]  /*36b0*/  STS.U16 [R75+UR13+0x2c00], R90 ;  /* 0x002c005a4b007988 */ /* 0x0105e2000800040d */
[----:B0-----:R-:W-:-:S03]  /*36c0*/  PRMT R78, RZ, 0x7610, R78 ;  /* 0x00007610ff4e7816 */ /* 0x001fc6000000004e */
[----:B-----5:R0:W-:Y:S01]  /*36d0*/  STS.U16 [R75+UR13+0x2800], R86 ;  /* 0x002800564b007988 */ /* 0x0201e2000800040d */
[----:B-1----:R-:W-:-:S03]  /*36e0*/  PRMT R82, RZ, 0x7610, R82 ;  /* 0x00007610ff527816 */ /* 0x002fc60000000052 */
[----:B------:R-:W3:Y:S01]  /*36f0*/  @!P2 LDG.E.U16 R78, desc[UR26][R48.64] ;  /* 0x0000001a304ea981 */ /* 0x000ee2000c1e1500 */
[----:B--2---:R-:W-:-:S03]  /*3700*/  PRMT R90, RZ, 0x7610, R90 ;  /* 0x00007610ff5a7816 */ /* 0x004fc6000000005a */
[----:B------:R-:W2:Y:S01]  /*3710*/  @!P2 LDG.E.U16 R82, desc[UR26][R52.64] ;  /* 0x0000001a3452a981 */ /* 0x000ea2000c1e1500 */
[----:B0-----:R-:W-:-:S03]  /*3720*/  PRMT R86, RZ, 0x7610, R86 ;  /* 0x00007610ff567816 */ /* 0x001fc60000000056 */
[----:B------:R-:W4:Y:S04]  /*3730*/  @!P2 LDG.E.U16 R90, desc[UR26][R56.64] ;  /* 0x0000001a385aa981 */ /* 0x000f28000c1e1500 */
[----:B------:R-:W5:Y:S04]  /*3740*/  @!P2 LDG.E.U16 R86, desc[UR26][R54.64] ;  /* 0x0000001a3656a981 */ /* 0x000f68000c1e1500 */
[----:B------:R0:W-:Y:S04]  /*3750*/  STS.U16 [R74+UR13+0x2100], R109 ;  /* 0x0021006d4a007988 */ /* 0x0001e8000800040d */
        /* <DEDUP_REMOVED lines=16> */
[----:B------:R-:W-:-:S04]  /*3860*/  ULEA UR15, UR5, UR13, 0x3 ;  /* 0x0000000d050f7291 */ /* 0x000fc8000f8e18ff */
[----:B------:R-:W-:Y:S01]  /*3870*/  UIADD3 UR15, UPT, UPT, UR15, 0x4000, URZ ;  /* 0x000040000f0f7890 */ /* 0x000fe2000fffe0ff */
[----:B---3--:R0:W-:Y:S04]  /*3880*/  STS.U16 [R75+UR13+0x3000], R78 ;  /* 0x0030004e4b007988 */ /* 0x0081e8000800040d */
[----:B--2---:R0:W-:Y:S04]  /*3890*/  STS.U16 [R75+UR13+0x3200], R82 ;  /* 0x003200524b007988 */ /* 0x0041e8000800040d */
[----:B----4-:R0:W-:Y:S04]  /*38a0*/  STS.U16 [R75+UR13+0x3400], R90 ;  /* 0x0034005a4b007988 */ /* 0x0101e8000800040d */
[----:B------:R0:W-:Y:S04]  /*38b0*/  STS.U16 [R74+UR13+0x3100], R125 ;  /* 0x0031007d4a007988 */ /* 0x0001e8000800040d */
[----:B-----5:R0:W-:Y:S04]  /*38c0*/  STS.U16 [R74+UR13+0x3300], R86 ;  /* 0x003300564a007988 */ /* 0x0201e8000800040d */
[----:B------:R0:W-:Y:S04]  /*38d0*/  STS.U16 [R74+UR13+0x3500], R94 ;  /* 0x0035005e4a007988 */ /* 0x0001e8000800040d */
[----:B------:R0:W-:Y:S04]  /*38e0*/  STS.U16 [R74+UR13+0x3700], R98 ;  /* 0x003700624a007988 */ /* 0x0001e8000800040d */
[----:B------:R0:W-:Y:S04]  /*38f0*/  STS.U16 [R74+UR13+0x3900], R102 ;  /* 0x003900664a007988 */ /* 0x0001e8000800040d */
[----:B------:R0:W-:Y:S04]  /*3900*/  STS.U16 [R74+UR13+0x3b00], R106 ;  /* 0x003b006a4a007988 */ /* 0x0001e8000800040d */
[----:B------:R0:W-:Y:S04]  /*3910*/  STS.U16 [R74+UR13+0x3d00], R110 ;  /* 0x003d006e4a007988 */ /* 0x0001e8000800040d */
[----:B------:R0:W-:Y:S01]  /*3920*/  STS.U16 [R74+UR13+0x3f00], R114 ;  /* 0x003f00724a007988 */ /* 0x0001e2000800040d */
[----:B------:R1:W-:Y:S06]  /*3930*/  MEMBAR.ALL.CTA ;  /* 0x0000000000007992 */ /* 0x0003ec0000008000 */
[----:B-1----:R-:W1:Y:S02]  /*3940*/  FENCE.VIEW.ASYNC.S ;  /* 0x00000000000073c6 */ /* 0x002e640000000000 */
[----:B-1----:R-:W-:Y:S06]  /*3950*/  BAR.SYNC.DEFER_BLOCKING 0x0 ;  /* 0x0000000000007b1d */ /* 0x002fec0000010000 */
[----:B------:R-:W-:Y:S05]  /*3960*/  @P0 BRA `(.L_x_9) ;  /* 0x00000000003c0947 */ /* 0x000fea0003800000 */
[----:B------:R-:W-:Y:S01]  /*3970*/  UMOV UR20, UR8 ;  /* 0x0000000800147c82 */ /* 0x000fe20008000000 */
[----:B------:R-:W-:Y:S01]  /*3980*/  UMOV UR21, 0x40004040 ;  /* 0x4000404000157882 */ /* 0x000fe20000000000 */
[----:B------:R-:W-:Y:S01]  /*3990*/  UMOV UR22, UR10 ;  /* 0x0000000a00167c82 */ /* 0x000fe20008000000 */
[----:B------:R-:W-:Y:S01]  /*39a0*/  UMOV UR23, 0x80004020 ;  /* 0x8000402000177882 */ /* 0x000fe20000000000 */
[----:B------:R-:W-:Y:S01]  /*39b0*/  UMOV UR24, 0x0 ;  /* 0x0000000000187882 */ /* 0x000fe20000000000 */
[----:B------:R-:W-:Y:S01]  /*39c0*/  UMOV UR25, 0x4108010 ;  /* 0x0410801000197882 */ /* 0x000fe20000000000 */
[----:B------:R-:W-:Y:S01]  /*39d0*/  UMOV UR6, UR15 ;  /* 0x0000000f00067c82 */ /* 0x000fe20008000000 */
[----:B------:R-:W-:Y:S01]  /*39e0*/  UMOV UR7, URZ ;  /* 0x000000ff00077c82 */ /* 0x000fe20008000000 */
[----:B------:R-:W-:Y:S01]  /*39f0*/  UMOV UR30, 0x0 ;  /* 0x00000000001e7882 */ /* 0x000fe20000000000 */
[----:B------:R-:W-:Y:S01]  /*3a00*/  UMOV UR31, 0x4108010 ;  /* 0x04108010001f7882 */ /* 0x000fe20000000000 */
[----:B------:R1:W-:Y:S01]  /*3a10*/  UTCHMMA gdesc[UR20], gdesc[UR22], tmem[UR12], tmem[UR24], idesc[UR25], UPT ;  /* 0x00ff1816140075ea */ /* 0x0003e2000b80000c */
[----:B------:R-:W-:Y:S01]  /*3a20*/  UMOV UR6, UR6 ;  /* 0x0000000600067c82 */ /* 0x000fe20008000000 */
[----:B------:R1:W-:Y:S01]  /*3a30*/  UTCHMMA gdesc[UR16], gdesc[UR18], tmem[UR12], tmem[UR30], idesc[UR31], UPT ;  /* 0x00ff1e12100075ea */ /* 0x0003e2000b80000c */
[----:B------:R1:W-:Y:S01]  /*3a40*/  UTCBAR [UR6], URZ ;  /* 0x000000ff060073e9 */ /* 0x0003e200080000ff */
[----:B------:R-:W-:-:S02]  /*3a50*/  NOP ;  /* 0x0000000000007918 */ /* 0x000fc40000000000 */
.L_x_9:
[----:B------:R-:W-:Y:S01]  /*3a60*/  UIADD3 UR5, UPT, UPT, UR5, 0x1, URZ ;  /* 0x0000000105057890 */ /* 0x000fe2000fffe0ff */
[----:B------:R-:W-:Y:S02]  /*3a70*/  VIADD R72, R72, 0xffffffff ;  /* 0xffffffff48487836 */ /* 0x000fe40000000000 */
[----:B------:R-:W-:Y:S01]  /*3a80*/  VIADD R32, R32, 0xffffffe0 ;  /* 0xffffffe020207836 */ /* 0x000fe20000000000 */
[----:B------:R-:W-:Y:S02]  /*3a90*/  UISETP.GT.AND UP1, UPT, UR5, 0x1, UPT ;  /* 0x000000010500788c */ /* 0x000fe4000bf24270 */
[----:B------:R-:W-:Y:S02]  /*3aa0*/  ISETP.NE.U32.AND P2, PT, R72, RZ, PT ;  /* 0x000000ff4800720c */ /* 0x000fe40003f45070 */
[----:B-1----:R-:W-:Y:S02]  /*3ab0*/  USEL UR6, URZ, 0x1, !UP1 ;  /* 0x00000001ff067887 */ /* 0x002fe4000c800000 */
[----:B------:R-:W-:-:S02]  /*3ac0*/  USEL UR5, UR5, URZ, !UP1 ;  /* 0x000000ff05057287 */ /* 0x000fc4000c800000 */
[----:B------:R-:W-:-:S03]  /*3ad0*/  ULOP3.LUT UR7, UR4, UR6, URZ, 0x3c, !UPT ;  /* 0x0000000604077292 */ /* 0x000fc6000f8e3cff */
[----:B------:R-:W-:-:S04]  /*3ae0*/  UMOV UR6, UR4 ;  /* 0x0000000400067c82 */ /* 0x000fc80008000000 */
[----:B------:R-:W-:Y:S01]  /*3af0*/  UMOV UR4, UR7 ;  /* 0x0000000700047c82 */ /* 0x000fe20008000000 */
[----:B------:R-:W-:Y:S05]  /*3b00*/  @P2 BRA `(.L_x_10) ;  /* 0xfffffff400282947 */ /* 0x000fea000383ffff */
.L_x_7:
[----:B------:R-:W-:-:S13]  /*3b10*/  ISETP.GE.AND P0, PT, R76, 0x20, PT ;  /* 0x000000204c00780c */ /* 0x000fda0003f06270 */
[----:B------:R-:W-:Y:S05]  /*3b20*/  @!P0 BRA `(.L_x_11) ;  /* 0x0000000000108947 */ /* 0x000fea0003800000 */
[----:B------:R-:W-:-:S06]  /*3b30*/  USHF.L.U32 UR6, UR6, 0x1f, URZ ;  /* 0x0000001f06067899 */ /* 0x000fcc00080006ff */
[----:B------:R-:W-:-:S04]  /*3b40*/  IMAD.U32 R4, RZ, RZ, UR6 ;  /* 0x00000006ff047e24 */ /* 0x000fc8000f8e00ff */
[----:B------:R-:W1:Y:S02]  /*3b50*/  SYNCS.PHASECHK.TRANS64.TRYWAIT P0, [UR15], R4 ;  /* 0x00000004ff0075a7 */ /* 0x000e64000800110f */
[----:B-1----:R-:W-:Y:S05]  /*3b60*/  @!P0 BRA `(.L_x_12) ;  /* 0x0000001000d88947 */ /* 0x002fea0003800000 */
.L_x_11:
[----:B------:R-:W-:Y:S01]  /*3b70*/  BAR.SYNC.DEFER_BLOCKING 0x0 ;  /* 0x0000000000007b1d */ /* 0x000fe20000010000 */
[C---:B------:R-:W-:Y:S02]  /*3b80*/  IMAD.SHL.U32 R36, R0.reuse, 0x10, RZ ;  /* 0x0000001000247824 */ /* 0x040fe400078e00ff */
[C---:B------:R-:W-:Y:S02]  /*3b90*/  IMAD.SHL.U32 R39, R0.reuse, 0x100, RZ ;  /* 0x0000010000277824 */ /* 0x040fe400078e00ff */
[----:B------:R-:W-:Y:S01]  /*3ba0*/  IMAD.SHL.U32 R38, R0, 0x8, RZ ;  /* 0x0000000800267824 */ /* 0x000fe200078e00ff */
[----:B------:R-:W-:Y:S01]  /*3bb0*/  LOP3.LUT R36, R36, 0xf0, RZ, 0xc0, !PT ;  /* 0x000000f024247812 */ /* 0x000fe200078ec0ff */
[----:B0-----:R-:W0:Y:S01]  /*3bc0*/  LDCU.128 UR8, c[0x0][0x390] ;  /* 0x00007200ff0877ac */ /* 0x001e220008000c00 */
[----:B------:R-:W-:Y:S02]  /*3bd0*/  LOP3.LUT R39, R39, 0x1000, RZ, 0xc0, !PT ;  /* 0x0000100027277812 */ /* 0x000fe400078ec0ff */
[----:B------:R-:W-:Y:S01]  /*3be0*/  LOP3.LUT R38, R38, 0x300, RZ, 0xc0, !PT ;  /* 0x0000030026267812 */ /* 0x000fe200078ec0ff */
[----:B------:R-:W1:Y:S01]  /*3bf0*/  LDCU UR4, c[0x0][0x3b4] ;  /* 0x00007680ff0477ac */ /* 0x000e620008000800 */
[----:B------:R-:W-:-:S05]  /*3c00*/  IADD3 R39, PT, PT, R36, UR13, R39 ;  /* 0x0000000d24277c10 */ /* 0x000fca000fffe027 */
[----:B------:R-:W-:Y:S01]  /*3c10*/  IMAD.IADD R44, R38, 0x1, R39 ;  /* 0x00000001262c7824 */ /* 0x000fe200078e0227 */
[----:B------:R-:W2:Y:S02]  /*3c20*/  @!P1 SYNCS.CCTL.IV [UR13+0x4000] ;  /* 0x00400000ff0099b1 */ /* 0x000ea4000800000d */
[----:B--2---:R-:W-:Y:S01]  /*3c30*/  BAR.SYNC.DEFER_BLOCKING 0x0 ;  /* 0x0000000000007b1d */ /* 0x004fe20000010000 */
[C---:B0-----:R-:W-:Y:S01]  /*3c40*/  ISETP.GE.AND P0, PT, R3.reuse, UR10, PT ;  /* 0x0000000a03007c0c */ /* 0x041fe2000bf06270 */
[----:B-1----:R-:W-:-:S04]  /*3c50*/  IMAD R3, R3, UR4, RZ ;  /* 0x0000000403037c24 */ /* 0x002fc8000f8e02ff */
[----:B------:R-:W-:Y:S01]  /*3c60*/  LDTM.16dp32bit_t0_t15.x32 R4, tmem[UR14] ;  /* 0x0000000e000479ee */ /* 0x000fe20008a80000 */
[----:B------:R-:W0:Y:S01]  /*3c70*/  LDTM.16dp32bit_t16_t31.x32 R4, tmem[UR14+0x20] ;  /* 0x0000200e000479ee */ /* 0x000e220008aa0000 */
[----:B------:R-:W1:Y:S01]  /*3c80*/  @!P1 SYNCS.CCTL.IV [UR13+0x4008] ;  /* 0x00400800ff0099b1 */ /* 0x000e62000800000d */
[----:B------:R-:W-:Y:S01]  /*3c90*/  NOP ;  /* 0x0000000000007918 */ /* 0x000fe20000000000 */
[----:B0-----:R-:W-:Y:S02]  /*3ca0*/  F2FP.F16.F32.PACK_AB R40, R7, R5 ;  /* 0x000000050728723e */ /* 0x001fe400000000ff */
[C---:B------:R-:W-:Y:S02]  /*3cb0*/  LOP3.LUT R7, R0.reuse, 0x40, RZ, 0xc0, !PT ;  /* 0x0000004000077812 */ /* 0x040fe400078ec0ff */
[----:B------:R-:W-:Y:S02]  /*3cc0*/  F2FP.F16.F32.PACK_AB R41, R11, R9 ;  /* 0x000000090b29723e */ /* 0x000fe400000000ff */
[----:B------:R-:W-:-:S02]  /*3cd0*/  LOP3.LUT R9, R0, 0x3f, RZ, 0xc0, !PT ;  /* 0x0000003f00097812 */ /* 0x000fc400078ec0ff */
[----:B------:R-:W-:Y:S02]  /*3ce0*/  LEA R0, R7, UR13, 0x5 ;  /* 0x0000000d07007c11 */ /* 0x000fe4000f8e28ff */
[----:B------:R-:W-:Y:S02]  /*3cf0*/  F2FP.F16.F32.PACK_AB R7, R18, R16 ;  /* 0x000000101207723e */ /* 0x000fe400000000ff */
[----:B------:R-:W-:Y:S01]  /*3d00*/  F2FP.F16.F32.PACK_AB R4, R6, R4 ;  /* 0x000000040604723e */ /* 0x000fe200000000ff */
[----:B------:R-:W-:Y:S01]  /*3d10*/  IMAD R16, R9, 0x10, R0 ;  /* 0x0000001009107824 */ /* 0x000fe200078e0200 */
[----:B------:R-:W-:Y:S01]  /*3d20*/  F2FP.F16.F32.PACK_AB R5, R10, R8 ;  /* 0x000000080a05723e */ /* 0x000fe200000000ff */
[----:B------:R-:W0:Y:S01]  /*3d30*/  LDC R0, c[0x0][0x3b8] ;  /* 0x0000ee00ff007b82 */ /* 0x000e220000000800 */
[----:B------:R-:W-:Y:S01]  /*3d40*/  F2FP.F16.F32.PACK_AB R6, R14, R12 ;  /* 0x0000000c0e06723e */ /* 0x000fe200000000ff */
[----:B------:R-:W-:Y:S01]  /*3d50*/  IMAD.U32 R12, RZ, RZ, UR28 ;  /* 0x0000001cff0c7e24 */ /* 0x000fe2000f8e00ff */
[----:B------:R-:W-:-:S02]  /*3d60*/  F2FP.F16.F32.PACK_AB R42, R15, R13 ;  /* 0x0000000d0f2a723e */ /* 0x000fc400000000ff */
[----:B------:R-:W-:Y:S01]  /*3d70*/  F2FP.F16.F32.PACK_AB R43, R19, R17 ;  /* 0x00000011132b723e */ /* 0x000fe200000000ff */
[----:B-1----:R1:W-:Y:S01]  /*3d80*/  STS.128 [R44], R4 ;  /* 0x000000042c007388 */ /* 0x0023e20000000c00 */
[----:B------:R-:W-:Y:S02]  /*3d90*/  LOP3.LUT R17, R37, 0x40, R12, 0xf8, !PT ;  /* 0x0000004025117812 */ /* 0x000fe400078ef80c */
[----:B------:R-:W-:Y:S01]  /*3da0*/  F2FP.F16.F32.PACK_AB R20, R22, R20 ;  /* 0x000000141614723e */ /* 0x000fe200000000ff */
[----:B------:R-:W-:Y:S01]  /*3db0*/  STS.128 [R44+0x800], R40 ;  /* 0x000800282c007388 */ /* 0x000fe20000000c00 */
[----:B------:R-:W-:Y:S02]  /*3dc0*/  LOP3.LUT R17, R17, R2, RZ, 0xfc, !PT ;  /* 0x0000000211117212 */ /* 0x000fe400078efcff */
[----:B------:R-:W-:Y:S01]  /*3dd0*/  F2FP.F16.F32.PACK_AB R36, R23, R21 ;  /* 0x000000151724723e */ /* 0x000fe200000000ff */
[----:B------:R-:W-:Y:S01]  /*3de0*/  BAR.SYNC.DEFER_BLOCKING 0x0 ;  /* 0x0000000000007b1d */ /* 0x000fe20000010000 */
[----:B------:R-:W-:-:S02]  /*3df0*/  LOP3.LUT R2, R17, 0x8, RZ, 0xfc, !PT ;  /* 0x0000000811027812 */ /* 0x000fc400078efcff */
[----:B------:R-:W-:Y:S02]  /*3e00*/  LOP3.LUT R12, R17, 0x2, RZ, 0xfc, !PT ;  /* 0x00000002110c7812 */ /* 0x000fe400078efcff */
[----:B------:R-:W-:Y:S02]  /*3e10*/  ISETP.LT.AND P2, PT, R2, UR11, !P0 ;  /* 0x0000000b02007c0c */ /* 0x000fe4000c741270 */
[----:B------:R-:W-:Y:S02]  /*3e20*/  LEA R2, P6, R3, UR8, 0x1 ;  /* 0x0000000803027c11 */ /* 0x000fe4000f8c08ff */
[C---:B-1----:R-:W-:Y:S02]  /*3e30*/  LOP3.LUT R5, R17.reuse, 0x4, RZ, 0xfc, !PT ;  /* 0x0000000411057812 */ /* 0x042fe400078efcff */
[----:B------:R-:W-:Y:S02]  /*3e40*/  LOP3.LUT R4, R17, 0x6, RZ, 0xfc, !PT ;  /* 0x0000000611047812 */ /* 0x000fe400078efcff */
[----:B------:R-:W-:Y:S01]  /*3e50*/  ISETP.LT.AND P4, PT, R5, UR11, !P0 ;  /* 0x0000000b05007c0c */ /* 0x000fe2000c781270 */
[----:B0-----:R-:W-:Y:S01]  /*3e60*/  IMAD R5, R17, R0, RZ ;  /* 0x0000000011057224 */ /* 0x001fe200078e02ff */
[----:B------:R-:W-:-:S02]  /*3e70*/  ISETP.LT.AND P5, PT, R12, UR11, !P0 ;  /* 0x0000000b0c007c0c */ /* 0x000fc4000c7a1270 */
[----:B------:R-:W-:Y:S01]  /*3e80*/  LEA.HI.X.SX32 R3, R3, UR9, 0x1, P6 ;  /* 0x0000000903037c11 */ /* 0x000fe2000b0f0eff */
[----:B------:R-:W-:Y:S01]  /*3e90*/  IMAD R15, R0, 0x2, R5 ;  /* 0x00000002000f7824 */ /* 0x000fe200078e0205 */
[C---:B------:R-:W-:Y:S02]  /*3ea0*/  LEA R12, P6, R5.reuse, R2, 0x1 ;  /* 0x00000002050c7211 */ /* 0x040fe400078c08ff */
[----:B------:R-:W-:Y:S01]  /*3eb0*/  ISETP.LT.AND P3, PT, R4, UR11, !P0 ;  /* 0x0000000b04007c0c */ /* 0x000fe2000c761270 */
[----:B------:R-:W-:Y:S01]  /*3ec0*/  IMAD R19, R0, 0x2, R15 ;  /* 0x0000000200137824 */ /* 0x000fe200078e020f */
[----:B------:R-:W-:Y:S01]  /*3ed0*/  LEA.HI.X.SX32 R13, R5, R3, 0x1, P6 ;  /* 0x00000003050d7211 */ /* 0x000fe200030f0eff */
[----:B------:R-:W0:Y:S01]  /*3ee0*/  LDS.128 R8, [R16] ;  /* 0x0000000010087984 */ /* 0x000e220000000c00 */
[----:B------:R-:W-:Y:S02]  /*3ef0*/  F2FP.F16.F32.PACK_AB R21, R26, R24 ;  /* 0x000000181a15723e */ /* 0x000fe400000000ff */
[----:B------:R-:W-:Y:S01]  /*3f00*/  F2FP.F16.F32.PACK_AB R37, R27, R25 ;  /* 0x000000191b25723e */ /* 0x000fe200000000ff */
[----:B------:R-:W-:Y:S01]  /*3f10*/  LDS.128 R4, [R16+0x1000] ;  /* 0x0010000010047984 */ /* 0x000fe20000000c00 */
[----:B------:R-:W-:-:S02]  /*3f20*/  F2FP.F16.F32.PACK_AB R22, R30, R28 ;  /* 0x0000001c1e16723e */ /* 0x000fc400000000ff */
[----:B------:R-:W-:Y:S02]  /*3f30*/  F2FP.F16.F32.PACK_AB R38, R31, R29 ;  /* 0x0000001d1f26723e */ /* 0x000fe400000000ff */
[----:B------:R-:W-:Y:S01]  /*3f40*/  F2FP.F16.F32.PACK_AB R23, R34, R32 ;  /* 0x000000202217723e */ /* 0x000fe200000000ff */
[----:B------:R-:W-:Y:S01]  /*3f50*/  BAR.SYNC.DEFER_BLOCKING 0x0 ;  /* 0x0000000000007b1d */ /* 0x000fe20000010000 */
[----:B------:R-:W-:Y:S02]  /*3f60*/  F2FP.F16.F32.PACK_AB R39, R35, R33 ;  /* 0x000000212327723e */ /* 0x000fe400000000ff */
[----:B------:R-:W-:Y:S02]  /*3f70*/  ISETP.LT.AND P1, PT, R17, UR11, !P0 ;  /* 0x0000000b11007c0c */ /* 0x000fe4000c721270 */
[----:B------:R-:W-:Y:S02]  /*3f80*/  LEA R14, P6, R15, R2, 0x1 ;  /* 0x000000020f0e7211 */ /* 0x000fe400078c08ff */
[----:B------:R-:W-:-:S02]  /*3f90*/  LOP3.LUT R18, R17, 0xa, RZ, 0xfc, !PT ;  /* 0x0000000a11127812 */ /* 0x000fc400078efcff */
[----:B------:R-:W-:Y:S02]  /*3fa0*/  LEA.HI.X.SX32 R15, R15, R3, 0x1, P6 ;  /* 0x000000030f0f7211 */ /* 0x000fe400030f0eff */
[----:B------:R-:W-:Y:S01]  /*3fb0*/  LOP3.LUT R24, R17, 0xc, RZ, 0xfc, !PT ;  /* 0x0000000c11187812 */ /* 0x000fe200078efcff */
[----:B------:R1:W-:Y:S04]  /*3fc0*/  STS.128 [R44], R20 ;  /* 0x000000142c007388 */ /* 0x0003e80000000c00 */
[----:B------:R-:W-:Y:S01]  /*3fd0*/  STS.128 [R44+0x800], R36 ;  /* 0x000800242c007388 */ /* 0x000fe20000000c00 */
[----:B0-----:R-:W-:Y:S01]  /*3fe0*/  PRMT R26, R9, 0x7632, R26 ;  /* 0x00007632091a7816 */ /* 0x001fe2000000001a */
[----:B------:R-:W-:Y:S01]  /*3ff0*/  BAR.SYNC.DEFER_BLOCKING 0x0 ;  /* 0x0000000000007b1d */ /* 0x000fe20000010000 */
[----:B-1----:R-:W-:-:S04]  /*4000*/  IMAD R21, R0, 0x2, R19 ;  /* 0x0000000200157824 */ /* 0x002fc800078e0213 */
[----:B------:R-:W-:-:S04]  /*4010*/  IMAD R23, R0, 0x2, R21 ;  /* 0x0000000200177824 */ /* 0x000fc800078e0215 */
[----:B------:R-:W-:Y:S01]  /*4020*/  IMAD R25, R0, 0x2, R23 ;  /* 0x0000000200197824 */ /* 0x000fe200078e0217 */
[----:B------:R0:W-:Y:S01]  /*4030*/  @P1 STG.E.U16 desc[UR26][R12.64], R8 ;  /* 0x000000080c001986 */ /* 0x0001e2000c10151a */
[----:B------:R-:W-:Y:S02]  /*4040*/  ISETP.LT.AND P1, PT, R18, UR11, !P0 ;  /* 0x0000000b12007c0c */ /* 0x000fe4000c721270 */
[----:B------:R-:W-:-:S04]  /*4050*/  LEA R18, P6, R19, R2, 0x1 ;  /* 0x0000000213127211 */ /* 0x000fc800078c08ff */
[-C--:B------:R-:W-:Y:S02]  /*4060*/  LEA.HI.X.SX32 R19, R19, R3.reuse, 0x1, P6 ;  /* 0x0000000313137211 */ /* 0x080fe400030f0eff */
[-C--:B------:R-:W-:Y:S02]  /*4070*/  LEA R20, P6, R21, R2.reuse, 0x1 ;  /* 0x0000000215147211 */ /* 0x080fe400078c08ff */
[----:B0-----:R-:W-:Y:S02]  /*4080*/  PRMT R13, R8, 0x7632, R13 ;  /* 0x00007632080d7816 */ /* 0x001fe4000000000d */
[----:B------:R-:W-:Y:S02]  /*4090*/  LOP3.LUT R8, R17, 0xe, RZ, 0xfc, !PT ;  /* 0x0000000e11087812 */ /* 0x000fe400078efcff */
[----:B------:R-:W-:Y:S01]  /*40a0*/  LEA.HI.X.SX32 R21, R21, R3, 0x1, P6 ;  /* 0x0000000315157211 */ /* 0x000fe200030f0eff */
[----:B------:R-:W-:Y:S01]  /*40b0*/  @P5 STG.E.U16 desc[UR26][R14.64], R13 ;  /* 0x0000000d0e005986 */ /* 0x000fe2000c10151a */
[----:B------:R-:W-:-:S02]  /*40c0*/  LEA R22, P6, R23, R2, 0x1 ;  /* 0x0000000217167211 */ /* 0x000fc400078c08ff */
[----:B------:R-:W-:Y:S01]  /*40d0*/  ISETP.LT.AND P5, PT, R24, UR11, !P0 ;  /* 0x0000000b18007c0c */ /* 0x000fe2000c7a1270 */
[----:B------:R-:W0:Y:S01]  /*40e0*/  LDS.128 R12, [R16] ;  /* 0x00000000100c7984 */ /* 0x000e220000000c00 */
[----:B------:R-:W-:Y:S02]  /*40f0*/  LEA.HI.X.SX32 R23, R23, R3, 0x1, P6 ;  /* 0x0000000317177211 */ /* 0x000fe400030f0eff */
[C---:B------:R-:W-:Y:S01]  /*4100*/  LOP3.LUT R24, R17.reuse, 0x14, RZ, 0xfc, !PT ;  /* 0x0000001411187812 */ /* 0x040fe200078efcff */
[----:B------:R1:W-:Y:S01]  /*4110*/  @P4 STG.E.U16 desc[UR26][R18.64], R9 ;  /* 0x0000000912004986 */ /* 0x0003e2000c10151a */
[----:B------:R-:W-:Y:S02]  /*4120*/  ISETP.LT.AND P4, PT, R8, UR11, !P0 ;  /* 0x0000000b08007c0c */ /* 0x000fe4000c781270 */
[----:B------:R-:W-:Y:S01]  /*4130*/  LOP3.LUT R8, R17, 0x10, RZ, 0xfc, !PT ;  /* 0x0000001011087812 */ /* 0x000fe200078efcff */
[----:B------:R2:W-:Y:S03]  /*4140*/  @P3 STG.E.U16 desc[UR26][R20.64], R26 ;  /* 0x0000001a14003986 */ /* 0x0005e6000c10151a */
[----:B------:R-:W-:Y:S01]  /*4150*/  ISETP.LT.AND P3, PT, R8, UR11, !P0 ;  /* 0x0000000b08007c0c */ /* 0x000fe2000c761270 */
[----:B------:R3:W-:Y:S01]  /*4160*/  @P2 STG.E.U16 desc[UR26][R22.64], R10 ;  /* 0x0000000a16002986 */ /* 0x0007e2000c10151a */
[----:B------:R-:W-:-:S02]  /*4170*/  LEA R8, P6, R25, R2, 0x1 ;  /* 0x0000000219087211 */ /* 0x000fc400078c08ff */
[----:B-1----:R-:W-:Y:S01]  /*4180*/  LOP3.LUT R18, R17, 0x12, RZ, 0xfc, !PT ;  /* 0x0000001211127812 */ /* 0x002fe200078efcff */
[----:B------:R-:W-:Y:S01]  /*4190*/  IMAD R19, R0, 0x2, R25 ;  /* 0x0000000200137824 */ /* 0x000fe200078e0219 */
[-C--:B------:R-:W-:Y:S02]  /*41a0*/  LEA.HI.X.SX32 R9, R25, R3.reuse, 0x1, P6 ;  /* 0x0000000319097211 */ /* 0x080fe400030f0eff */
[----:B------:R-:W-:Y:S01]  /*41b0*/  ISETP.LT.AND P2, PT, R18, UR11, !P0 ;  /* 0x0000000b12007c0c */ /* 0x000fe2000c741270 */
[----:B--2---:R-:W-:Y:S01]  /*41c0*/  IMAD R21, R0, 0x2, R19 ;  /* 0x0000000200157824 */ /* 0x004fe200078e0213 */
[C---:B------:R-:W-:Y:S02]  /*41d0*/  LEA R18, P6, R19.reuse, R2, 0x1 ;  /* 0x0000000213127211 */ /* 0x040fe400078c08ff */
[----:B------:R-:W-:Y:S01]  /*41e0*/  PRMT R25, R10, 0x7632, R25 ;  /* 0x000076320a197816 */ /* 0x000fe20000000019 */
[----:B---3--:R-:W-:Y:S01]  /*41f0*/  IMAD R23, R0, 0x2, R21 ;  /* 0x0000000200177824 */ /* 0x008fe200078e0215 */
[----:B------:R-:W-:-:S02]  /*4200*/  LEA.HI.X.SX32 R19, R19, R3, 0x1, P6 ;  /* 0x0000000313137211 */ /* 0x000fc400030f0eff */
[-C--:B------:R-:W-:Y:S01]  /*4210*/  LEA R20, P6, R21, R2.reuse, 0x1 ;  /* 0x0000000215147211 */ /* 0x080fe200078c08ff */
[----:B------:R1:W-:Y:S01]  /*4220*/  @P1 STG.E.U16 desc[UR26][R8.64], R25 ;  /* 0x0000001908001986 */ /* 0x0003e2000c10151a */
[----:B------:R-:W-:Y:S02]  /*4230*/  LOP3.LUT R10, R17, 0x16, RZ, 0xfc, !PT ;  /* 0x00000016110a7812 */ /* 0x000fe400078efcff */
[----:B------:R-:W-:Y:S01]  /*4240*/  LEA.HI.X.SX32 R21, R21, R3, 0x1, P6 ;  /* 0x0000000315157211 */ /* 0x000fe200030f0eff */
[----:B------:R2:W-:Y:S01]  /*4250*/  @P5 STG.E.U16 desc[UR26][R18.64], R11 ;  /* 0x0000000b12005986 */ /* 0x0005e2000c10151a */
[----:B------:R-:W-:Y:S02]  /*4260*/  LEA R22, P6, R23, R2, 0x1 ;  /* 0x0000000217167211 */ /* 0x000fe400078c08ff */
[----:B------:R-:W-:Y:S02]  /*4270*/  ISETP.LT.AND P5, PT, R10, UR11, !P0 ;  /* 0x0000000b0a007c0c */ /* 0x000fe4000c7a1270 */
[----:B------:R-:W-:-:S02]  /*4280*/  LOP3.LUT R10, R17, 0x1a, RZ, 0xfc, !PT ;  /* 0x0000001a110a7812 */ /* 0x000fc400078efcff */
[----:B------:R-:W-:Y:S01]  /*4290*/  ISETP.LT.AND P1, PT, R24, UR11, !P0 ;  /* 0x0000000b18007c0c */ /* 0x000fe2000c721270 */
[C---:B-1----:R-:W-:Y:S01]  /*42a0*/  IMAD R9, R0.reuse, 0x2, R23 ;  /* 0x0000000200097824 */ /* 0x042fe200078e0217 */
[----:B------:R-:W-:Y:S02]  /*42b0*/  LOP3.LUT R8, R17, 0x18, RZ, 0xfc, !PT ;  /* 0x0000001811087812 */ /* 0x000fe400078efcff */
[----:B------:R-:W-:Y:S02]  /*42c0*/  LEA.HI.X.SX32 R23, R23, R3, 0x1, P6 ;  /* 0x0000000317177211 */ /* 0x000fe400030f0eff */
[----:B--2---:R-:W-:Y:S01]  /*42d0*/  PRMT R19, R11, 0x7632, R19 ;  /* 0x000076320b137816 */ /* 0x004fe20000000013 */
[----:B------:R-:W-:Y:S01]  /*42e0*/  IMAD R11, R0, 0x2, R9 ;  /* 0x00000002000b7824 */ /* 0x000fe200078e0209 */
[----:B------:R-:W-:-:S03]  /*42f0*/  LOP3.LUT R18, R17, 0x1c, RZ, 0xfc, !PT ;  /* 0x0000001c11127812 */ /* 0x000fc600078efcff */
[----:B------:R1:W-:Y:S01]  /*4300*/  @P4 STG.E.U16 desc[UR26][R20.64], R19 ;  /* 0x0000001314004986 */ /* 0x0003e2000c10151a */
[----:B------:R-:W-:Y:S02]  /*4310*/  ISETP.LT.AND P4, PT, R8, UR11, !P0 ;  /* 0x0000000b08007c0c */ /* 0x000fe4000c781270 */
[CC--:B------:R-:W-:Y:S01]  /*4320*/  LEA R8, P6, R9.reuse, R2.reuse, 0x1 ;  /* 0x0000000209087211 */ /* 0x0c0fe200078c08ff */
[----:B0-----:R0:W-:Y:S01]  /*4330*/  @P3 STG.E.U16 desc[UR26][R22.64], R12 ;  /* 0x0000000c16003986 */ /* 0x0011e2000c10151a */
[----:B------:R-:W-:Y:S02]  /*4340*/  ISETP.LT.AND P3, PT, R10, UR11, !P0 ;  /* 0x0000000b0a007c0c */ /* 0x000fe4000c761270 */
[----:B------:R-:W-:Y:S02]  /*4350*/  LEA.HI.X.SX32 R9, R9, R3, 0x1, P6 ;  /* 0x0000000309097211 */ /* 0x000fe400030f0eff */
[----:B------:R-:W-:Y:S01]  /*4360*/  LEA R10, P6, R11, R2, 0x1 ;  /* 0x000000020b0a7211 */ /* 0x000fe200078c08ff */
[----:B-1----:R-:W-:-:S03]  /*4370*/  IMAD R19, R0, 0x2, R11 ;  /* 0x0000000200137824 */ /* 0x002fc600078e020b */
[----:B------:R-:W-:Y:S02]  /*4380*/  LEA.HI.X.SX32 R11, R11, R3, 0x1, P6 ;  /* 0x000000030b0b7211 */ /* 0x000fe400030f0eff */
[----:B0-----:R-:W-:Y:S01]  /*4390*/  PRMT R23, R12, 0x7632, R23 ;  /* 0x000076320c177816 */ /* 0x001fe20000000017 */
[----:B------:R-:W-:Y:S01]  /*43a0*/  IMAD R21, R0, 0x2, R19 ;  /* 0x0000000200157824 */ /* 0x000fe200078e0213 */
[----:B------:R-:W-:Y:S02]  /*43b0*/  PRMT R22, R13, 0x7632, R22 ;  /* 0x000076320d167816 */ /* 0x000fe40000000016 */
[----:B------:R-:W-:Y:S01]  /*43c0*/  LOP3.LUT R12, R17, 0x1e, RZ, 0xfc, !PT ;  /* 0x0000001e110c7812 */ /* 0x000fe200078efcff */
[----:B------:R0:W-:Y:S01]  /*43d0*/  @P2 STG.E.U16 desc[UR26][R8.64], R23 ;  /* 0x0000001708002986 */ /* 0x0001e2000c10151a */
[----:B------:R-:W-:Y:S02]  /*43e0*/  ISETP.LT.AND P2, PT, R18, UR11, !P0 ;  /* 0x0000000b12007c0c */ /* 0x000fe4000c741270 */
[----:B------:R-:W-:Y:S01]  /*43f0*/  LEA R18, P6, R19, R2, 0x1 ;  /* 0x0000000213127211 */ /* 0x000fe200078c08ff */
[----:B------:R1:W-:Y:S01]  /*4400*/  @P1 STG.E.U16 desc[UR26][R10.64], R13 ;  /* 0x0000000d0a001986 */ /* 0x0003e2000c10151a */
[----:B------:R-:W-:-:S02]  /*4410*/  ISETP.LT.AND P1, PT, R12, UR11, !P0 ;  /* 0x0000000b0c007c0c */ /* 0x000fc4000c721270 */
[-C--:B------:R-:W-:Y:S02]  /*4420*/  LEA.HI.X.SX32 R19, R19, R3.reuse, 0x1, P6 ;  /* 0x0000000313137211 */ /* 0x080fe400030f0eff */
[----:B------:R-:W-:Y:S02]  /*4430*/  LEA R20, P6, R21, R2, 0x1 ;  /* 0x0000000215147211 */ /* 0x000fe400078c08ff */
[C---:B------:R-:W-:Y:S01]  /*4440*/  LOP3.LUT R12, R17.reuse, 0x24, RZ, 0xfc, !PT ;  /* 0x00000024110c7812 */ /* 0x040fe200078efcff */
[C---:B0-----:R-:W-:Y:S01]  /*4450*/  IMAD R9, R0.reuse, 0x2, R21 ;  /* 0x0000000200097824 */ /* 0x041fe200078e0215 */
[----:B------:R-:W-:Y:S01]  /*4460*/  LOP3.LUT R8, R17, 0x20, RZ, 0xfc, !PT ;  /* 0x0000002011087812 */ /* 0x000fe200078efcff */
[----:B------:R0:W-:Y:S01]  /*4470*/  @P5 STG.E.U16 desc[UR26][R18.64], R22 ;  /* 0x0000001612005986 */ /* 0x0001e2000c10151a */
[----:B------:R-:W-:Y:S01]  /*4480*/  LEA.HI.X.SX32 R21, R21, R3, 0x1, P6 ;  /* 0x0000000315157211 */ /* 0x000fe200030f0eff */
[----:B-1----:R-:W-:Y:S01]  /*4490*/  IMAD R11, R0, 0x2, R9 ;  /* 0x00000002000b7824 */ /* 0x002fe200078e0209 */
[----:B------:R-:W-:-:S02]  /*44a0*/  ISETP.LT.AND P5, PT, R8, UR11, !P0 ;  /* 0x0000000b08007c0c */ /* 0x000fc4000c7a1270 */
[-C--:B------:R-:W-:Y:S01]  /*44b0*/  LEA R8, P6, R9, R2.reuse, 0x1 ;  /* 0x0000000209087211 */ /* 0x080fe200078c08ff */
[----:B------:R1:W-:Y:S01]  /*44c0*/  @P4 STG.E.U16 desc[UR26][R20.64], R14 ;  /* 0x0000000e14004986 */ /* 0x0003e2000c10151a */
[----:B------:R-:W-:Y:S01]  /*44d0*/  LOP3.LUT R10, R17, 0x22, RZ, 0xfc, !PT ;  /* 0x00000022110a7812 */ /* 0x000fe200078efcff */
[----:B------:R-:W-:Y:S01]  /*44e0*/  IMAD R13, R0, 0x2, R11 ;  /* 0x00000002000d7824 */ /* 0x000fe200078e020b */
[----:B------:R-:W-:Y:S02]  /*44f0*/  LEA.HI.X.SX32 R9, R9, R3, 0x1, P6 ;  /* 0x0000000309097211 */ /* 0x000fe400030f0eff */
[----:B------:R-:W-:Y:S01]  /*4500*/  ISETP.LT.AND P4, PT, R10, UR11, !P0 ;  /* 0x0000000b0a007c0c */ /* 0x000fe2000c781270 */
[----:B0-----:R-:W-:Y:S01]  /*4510*/  IMAD R19, R0, 0x2, R13 ;  /* 0x0000000200137824 */ /* 0x001fe200078e020d */
[----:B------:R-:W-:Y:S02]  /*4520*/  LEA R10, P6, R11, R2, 0x1 ;  /* 0x000000020b0a7211 */ /* 0x000fe400078c08ff */
[----:B------:R-:W-:-:S02]  /*4530*/  PRMT R22, R5, 0x7632, R22 ;  /* 0x0000763205167816 */ /* 0x000fc40000000016 */
[----:B------:R-:W-:Y:S02]  /*4540*/  LEA.HI.X.SX32 R11, R11, R3, 0x1, P6 ;  /* 0x000000030b0b7211 */ /* 0x000fe400030f0eff */
[----:B-1----:R-:W-:Y:S02]  /*4550*/  PRMT R21, R14, 0x7632, R21 ;  /* 0x000076320e157816 */ /* 0x002fe40000000015 */
[----:B------:R-:W-:-:S03]  /*4560*/  LOP3.LUT R14, R17, 0x26, RZ, 0xfc, !PT ;  /* 0x00000026110e7812 */ /* 0x000fc600078efcff */
[----:B------:R0:W-:Y:S01]  /*4570*/  @P3 STG.E.U16 desc[UR26][R8.64], R21 ;  /* 0x0000001508003986 */ /* 0x0001e2000c10151a */
[----:B------:R-:W-:Y:S02]  /*4580*/  ISETP.LT.AND P3, PT, R12, UR11, !P0 ;  /* 0x0000000b0c007c0c */ /* 0x000fe4000c761270 */
[CC--:B------:R-:W-:Y:S01]  /*4590*/  LEA R12, P6, R13.reuse, R2.reuse, 0x1 ;  /* 0x000000020d0c7211 */ /* 0x0c0fe200078c08ff */
[----:B------:R1:W-:Y:S01]  /*45a0*/  @P2 STG.E.U16 desc[UR26][R10.64], R15 ;  /* 0x0000000f0a002986 */ /* 0x0003e2000c10151a */
[----:B------:R-:W-:Y:S02]  /*45b0*/  ISETP.LT.AND P2, PT, R14, UR11, !P0 ;  /* 0x0000000b0e007c0c */ /* 0x000fe4000c741270 */
[----:B------:R-:W-:Y:S02]  /*45c0*/  LEA.HI.X.SX32 R13, R13, R3, 0x1, P6 ;  /* 0x000000030d0d7211 */ /* 0x000fe400030f0eff */
[----:B------:R-:W-:Y:S01]  /*45d0*/  LEA R18, P6, R19, R2, 0x1 ;  /* 0x0000000213127211 */ /* 0x000fe200078c08ff */
[----:B0-----:R-:W-:Y:S01]  /*45e0*/  IMAD R9, R0, 0x2, R19 ;  /* 0x0000000200097824 */ /* 0x001fe200078e0213 */
[----:B------:R-:W-:-:S02]  /*45f0*/  PRMT R21, R15, 0x7632, R21 ;  /* 0x000076320f157816 */ /* 0x000fc40000000015 */
[----:B------:R-:W-:Y:S01]  /*4600*/  LEA.HI.X.SX32 R19, R19, R3, 0x1, P6 ;  /* 0x0000000313137211 */ /* 0x000fe200030f0eff */
[----:B-1----:R-:W-:Y:S01]  /*4610*/  IMAD R11, R0, 0x2, R9 ;  /* 0x00000002000b7824 */ /* 0x002fe200078e0209 */
[----:B------:R-:W-:Y:S01]  /*4620*/  LEA R20, P6, R9, R2, 0x1 ;  /* 0x0000000209147211 */ /* 0x000fe200078c08ff */
[----:B------:R0:W-:Y:S01]  /*4630*/  @P1 STG.E.U16 desc[UR26][R12.64], R21 ;  /* 0x000000150c001986 */ /* 0x0001e2000c10151a */
[----:B------:R-:W-:-:S03]  /*4640*/  LOP3.LUT R8, R17, 0x28, RZ, 0xfc, !PT ;  /* 0x0000002811087812 */ /* 0x000fc600078efcff */
[----:B------:R1:W-:Y:S01]  /*4650*/  @P5 STG.E.U16 desc[UR26][R18.64], R4 ;  /* 0x0000000412005986 */ /* 0x0003e2000c10151a */
[----:B------:R-:W-:Y:S02]  /*4660*/  ISETP.LT.AND P1, PT, R8, UR11, !P0 ;  /* 0x0000000b08007c0c */ /* 0x000fe4000c721270 */
[----:B------:R-:W-:-:S04]  /*4670*/  LOP3.LUT R8, R17, 0x2a, RZ, 0xfc, !PT ;  /* 0x0000002a11087812 */ /* 0x000fc800078efcff */
[----:B------:R-:W-:Y:S02]  /*4680*/  ISETP.LT.AND P5, PT, R8, UR11, !P0 ;  /* 0x0000000b08007c0c */ /* 0x000fe4000c7a1270 */
[-C--:B0-----:R-:W-:Y:S02]  /*4690*/  LEA.HI.X.SX32 R21, R9, R3.reuse, 0x1, P6 ;  /* 0x0000000309157211 */ /* 0x081fe400030f0eff */
[CC--:B------:R-:W-:Y:S02]  /*46a0*/  LEA R14, P6, R11.reuse, R2.reuse, 0x1 ;  /* 0x000000020b0e7211 */ /* 0x0c0fe400078c08ff */
[----:B------:R-:W-:Y:S02]  /*46b0*/  PRMT R13, R4, 0x7632, R13 ;  /* 0x00007632040d7816 */ /* 0x000fe4000000000d */
[----:B------:R-:W-:Y:S01]  /*46c0*/  LEA.HI.X.SX32 R15, R11, R3, 0x1, P6 ;  /* 0x000000030b0f7211 */ /* 0x000fe200030f0eff */
[C---:B------:R-:W-:Y:S01]  /*46d0*/  IMAD R11, R0.reuse, 0x2, R11 ;  /* 0x00000002000b7824 */ /* 0x040fe200078e020b */
[C---:B------:R-:W-:Y:S01]  /*46e0*/  LOP3.LUT R8, R17.reuse, 0x2c, RZ, 0xfc, !PT ;  /* 0x0000002c11087812 */ /* 0x040fe200078efcff */
[----:B------:R0:W-:Y:S01]  /*46f0*/  @P4 STG.E.U16 desc[UR26][R20.64], R13 ;  /* 0x0000000d14004986 */ /* 0x0001e2000c10151a */
[----:B-1----:R-:W-:Y:S01]  /*4700*/  LOP3.LUT R4, R17, 0x2e, RZ, 0xfc, !PT ;  /* 0x0000002e11047812 */ /* 0x002fe200078efcff */
[----:B------:R-:W-:Y:S01]  /*4710*/  IMAD R19, R0, 0x2, R11 ;  /* 0x0000000200137824 */ /* 0x000fe200078e020b */
[----:B------:R-:W-:Y:S01]  /*4720*/  LEA R12, P6, R11, R2, 0x1 ;  /* 0x000000020b0c7211 */ /* 0x000fe200078c08ff */
[----:B------:R1:W-:Y:S01]  /*4730*/  @P3 STG.E.U16 desc[UR26][R14.64], R5 ;  /* 0x000000050e003986 */ /* 0x0003e2000c10151a */
[----:B------:R-:W-:-:S02]  /*4740*/  ISETP.LT.AND P4, PT, R8, UR11, !P0 ;  /* 0x0000000b08007c0c */ /* 0x000fc4000c781270 */
[----:B------:R-:W-:Y:S02]  /*4750*/  ISETP.LT.AND P3, PT, R4, UR11, !P0 ;  /* 0x0000000b04007c0c */ /* 0x000fe4000c761270 */
[----:B------:R-:W-:Y:S02]  /*4760*/  LOP3.LUT R4, R17, 0x30, RZ, 0xfc, !PT ;  /* 0x0000003011047812 */ /* 0x000fe400078efcff */
[-C--:B0-----:R-:W-:Y:S01]  /*4770*/  LEA.HI.X.SX32 R13, R11, R3.reuse, 0x1, P6 ;  /* 0x000000030b0d7211 */ /* 0x081fe200030f0eff */
[C---:B------:R-:W-:Y:S01]  /*4780*/  IMAD R21, R0.reuse, 0x2, R19 ;  /* 0x0000000200157824 */ /* 0x040fe200078e0213 */
[----:B------:R-:W0:Y:S01]  /*4790*/  LDS.128 R8, [R16+0x1000] ;  /* 0x0010000010087984 */ /* 0x000e220000000c00 */
[----:B------:R-:W-:Y:S02]  /*47a0*/  LEA R18, P6, R19, R2, 0x1 ;  /* 0x0000000213127211 */ /* 0x000fe400078c08ff */
[----:B-1----:R-:W-:Y:S01]  /*47b0*/  LOP3.LUT R5, R17, 0x32, RZ, 0xfc, !PT ;  /* 0x0000003211057812 */ /* 0x002fe200078efcff */
[----:B------:R1:W-:Y:S01]  /*47c0*/  @P2 STG.E.U16 desc[UR26][R12.64], R22 ;  /* 0x000000160c002986 */ /* 0x0003e2000c10151a */
[----:B------:R-:W-:Y:S01]  /*47d0*/  LEA.HI.X.SX32 R19, R19, R3, 0x1, P6 ;  /* 0x0000000313137211 */ /* 0x000fe200030f0eff */
[----:B------:R-:W-:Y:S01]  /*47e0*/  IMAD R15, R0, 0x2, R21 ;  /* 0x00000002000f7824 */ /* 0x000fe200078e0215 */
[----:B------:R-:W-:-:S02]  /*47f0*/  ISETP.LT.AND P2, PT, R4, UR11, !P0 ;  /* 0x0000000b04007c0c */ /* 0x000fc4000c741270 */
[-C--:B------:R-:W-:Y:S01]  /*4800*/  LEA R4, P6, R21, R2.reuse, 0x1 ;  /* 0x0000000215047211 */ /* 0x080fe200078c08ff */
[----:B------:R2:W-:Y:S01]  /*4810*/  @P1 STG.E.U16 desc[UR26][R18.64], R6 ;  /* 0x0000000612001986 */ /* 0x0005e2000c10151a */
[----:B------:R-:W-:Y:S02]  /*4820*/  ISETP.LT.AND P1, PT, R5, UR11, !P0 ;  /* 0x0000000b05007c0c */ /* 0x000fe4000c721270 */
[-C--:B------:R-:W-:Y:S02]  /*4830*/  LEA.HI.X.SX32 R5, R21, R3.reuse, 0x1, P6 ;  /* 0x0000000315057211 */ /* 0x080fe400030f0eff */
[C---:B------:R-:W-:Y:S01]  /*4840*/  LEA R14, P6, R15.reuse, R2, 0x1 ;  /* 0x000000020f0e7211 */ /* 0x040fe200078c08ff */
[----:B-1----:R-:W-:Y:S01]  /*4850*/  IMAD R13, R0, 0x2, R15 ;  /* 0x00000002000d7824 */ /* 0x002fe200078e020f */
[----:B------:R-:W-:Y:S02]  /*4860*/  PRMT R20, R6, 0x7632, R20 ;  /* 0x0000763206147816 */ /* 0x000fe40000000014 */
[----:B------:R-:W-:-:S02]  /*4870*/  LEA.HI.X.SX32 R15, R15, R3, 0x1, P6 ;  /* 0x000000030f0f7211 */ /* 0x000fc400030f0eff */
[-C--:B------:R-:W-:Y:S01]  /*4880*/  LEA R12, P6, R13, R2.reuse, 0x1 ;  /* 0x000000020d0c7211 */ /* 0x080fe200078c08ff */
[----:B--2---:R-:W-:Y:S01]  /*4890*/  IMAD R19, R0, 0x2, R13 ;  /* 0x0000000200137824 */ /* 0x004fe200078e020d */
[C---:B------:R-:W-:Y:S01]  /*48a0*/  LOP3.LUT R16, R17.reuse, 0x34, RZ, 0xfc, !PT ;  /* 0x0000003411107812 */ /* 0x040fe200078efcff */
[----:B------:R1:W-:Y:S01]  /*48b0*/  @P5 STG.E.U16 desc[UR26][R4.64], R20 ;  /* 0x0000001404005986 */ /* 0x0003e2000c10151a */
[----:B------:R-:W-:Y:S02]  /*48c0*/  LOP3.LUT R6, R17, 0x36, RZ, 0xfc, !PT ;  /* 0x0000003611067812 */ /* 0x000fe400078efcff */
[----:B------:R-:W-:Y:S01]  /*48d0*/  LEA.HI.X.SX32 R13, R13, R3, 0x1, P6 ;  /* 0x000000030d0d7211 */ /* 0x000fe200030f0eff */
[----:B------:R2:W-:Y:S01]  /*48e0*/  @P4 STG.E.U16 desc[UR26][R14.64], R7 ;  /* 0x000000070e004986 */ /* 0x0005e2000c10151a */
[----:B------:R-:W-:Y:S02]  /*48f0*/  LEA R18, P6, R19, R2, 0x1 ;  /* 0x0000000213127211 */ /* 0x000fe400078c08ff */
[----:B------:R-:W-:-:S02]  /*4900*/  ISETP.LT.AND P5, PT, R16, UR11, !P0 ;  /* 0x0000000b10007c0c */ /* 0x000fc4000c7a1270 */
[----:B------:R-:W-:Y:S02]  /*4910*/  PRMT R16, R7, 0x7632, R16 ;  /* 0x0000763207107816 */ /* 0x000fe40000000010 */
[----:B------:R-:W-:Y:S01]  /*4920*/  ISETP.LT.AND P4, PT, R6, UR11, !P0 ;  /* 0x0000000b06007c0c */ /* 0x000fe2000c781270 */
[C---:B-1----:R-:W-:Y:S01]  /*4930*/  IMAD R5, R0.reuse, 0x2, R19 ;  /* 0x0000000200057824 */ /* 0x042fe200078e0213 */
[----:B------:R-:W-:Y:S01]  /*4940*/  LOP3.LUT R6, R17, 0x38, RZ, 0xfc, !PT ;  /* 0x0000003811067812 */ /* 0x000fe200078efcff */
[----:B------:R1:W-:Y:S01]  /*4950*/  @P3 STG.E.U16 desc[UR26][R12.64], R16 ;  /* 0x000000100c003986 */ /* 0x0003e2000c10151a */
[-C--:B------:R-:W-:Y:S01]  /*4960*/  LEA.HI.X.SX32 R19, R19, R3.reuse, 0x1, P6 ;  /* 0x0000000313137211 */ /* 0x080fe200030f0eff */
[----:B--2---:R-:W-:Y:S01]  /*4970*/  IMAD R7, R0, 0x2, R5 ;  /* 0x0000000200077824 */ /* 0x004fe200078e0205 */
[----:B------:R-:W-:Y:S02]  /*4980*/  LEA R4, P6, R5, R2, 0x1 ;  /* 0x0000000205047211 */ /* 0x000fe400078c08ff */
[----:B------:R-:W-:Y:S01]  /*4990*/  ISETP.LT.AND P3, PT, R6, UR11, !P0 ;  /* 0x0000000b06007c0c */ /* 0x000fe2000c761270 */
[C---:B------:R-:W-:Y:S01]  /*49a0*/  IMAD R15, R0.reuse, 0x2, R7 ;  /* 0x00000002000f7824 */ /* 0x040fe200078e0207 */
[----:B------:R-:W-:Y:S01]  /*49b0*/  LOP3.LUT R6, R17, 0x3a, RZ, 0xfc, !PT ;  /* 0x0000003a11067812 */ /* 0x000fe200078efcff */
[----:B0-----:R0:W-:Y:S01]  /*49c0*/  @P2 STG.E.U16 desc[UR26][R18.64], R8 ;  /* 0x0000000812002986 */ /* 0x0011e2000c10151a */
[----:B------:R-:W-:Y:S01]  /*49d0*/  LEA.HI.X.SX32 R5, R5, R3, 0x1, P6 ;  /* 0x0000000305057211 */ /* 0x000fe200030f0eff */
[----:B------:R-:W-:Y:S01]  /*49e0*/  IMAD R21, R0, 0x2, R15 ;  /* 0x0000000200157824 */ /* 0x000fe200078e020f */
[----:B------:R-:W-:-:S02]  /*49f0*/  ISETP.LT.AND P2, PT, R6, UR11, !P0 ;  /* 0x0000000b06007c0c */ /* 0x000fc4000c741270 */
[----:B-1----:R-:W-:Y:S01]  /*4a00*/  PRMT R13, R8, 0x7632, R13 ;  /* 0x00007632080d7816 */ /* 0x002fe2000000000d */
[----:B------:R-:W-:Y:S01]  /*4a10*/  IMAD R23, R0, 0x2, R21 ;  /* 0x0000000200177824 */ /* 0x000fe200078e0215 */
[----:B------:R-:W-:-:S03]  /*4a20*/  LEA R6, P6, R7, R2, 0x1 ;  /* 0x0000000207067211 */ /* 0x000fc600078c08ff */
[----:B------:R1:W-:Y:S01]  /*4a30*/  @P1 STG.E.U16 desc[UR26][R4.64], R13 ;  /* 0x0000000d04001986 */ /* 0x0003e2000c10151a */
[-C--:B------:R-:W-:Y:S01]  /*4a40*/  LEA R12, P1, R15, R2.reuse, 0x1 ;  /* 0x000000020f0c7211 */ /* 0x080fe200078208ff */
[C---:B0-----:R-:W-:Y:S01]  /*4a50*/  IMAD R19, R0.reuse, 0x2, R23 ;  /* 0x0000000200137824 */ /* 0x041fe200078e0217 */
[-C--:B------:R-:W-:Y:S02]  /*4a60*/  LEA.HI.X.SX32 R7, R7, R3.reuse, 0x1, P6 ;  /* 0x0000000307077211 */ /* 0x080fe400030f0eff */
[-C--:B------:R-:W-:Y:S01]  /*4a70*/  LEA R14, P6, R21, R2.reuse, 0x1 ;  /* 0x00000002150e7211 */ /* 0x080fe200078c08ff */
[----:B------:R-:W-:Y:S01]  /*4a80*/  IMAD R0, R0, 0x2, R19 ;  /* 0x0000000200007824 */ /* 0x000fe200078e0213 */
[----:B------:R-:W-:Y:S01]  /*4a90*/  LOP3.LUT R8, R17, 0x3c, RZ, 0xfc, !PT ;  /* 0x0000003c11087812 */ /* 0x000fe200078efcff */
[----:B------:R0:W-:Y:S01]  /*4aa0*/  @P5 STG.E.U16 desc[UR26][R6.64], R9 ;  /* 0x0000000906005986 */ /* 0x0001e2000c10151a */
[----:B-1----:R-:W-:Y:S02]  /*4ab0*/  LEA.HI.X.SX32 R13, R15, R3, 0x1, P1 ;  /* 0x000000030f0d7211 */ /* 0x002fe400008f0eff */
[----:B------:R-:W-:-:S02]  /*4ac0*/  LEA R16, P1, R23, R2, 0x1 ;  /* 0x0000000217107211 */ /* 0x000fc400078208ff */
[----:B------:R-:W-:Y:S02]  /*4ad0*/  LOP3.LUT R4, R17, 0x3e, RZ, 0xfc, !PT ;  /* 0x0000003e11047812 */ /* 0x000fe400078efcff */
[-C--:B------:R-:W-:Y:S02]  /*4ae0*/  LEA.HI.X.SX32 R15, R21, R3.reuse, 0x1, P6 ;  /* 0x00000003150f7211 */ /* 0x080fe400030f0eff */
[----:B------:R-:W-:Y:S02]  /*4af0*/  LEA R18, P6, R19, R2, 0x1 ;  /* 0x0000000213127211 */ /* 0x000fe400078c08ff */
[----:B------:R-:W-:Y:S02]  /*4b00*/  LEA.HI.X.SX32 R17, R23, R3, 0x1, P1 ;  /* 0x0000000317117211 */ /* 0x000fe400008f0eff */
[----:B------:R-:W-:Y:S02]  /*4b10*/  ISETP.LT.AND P1, PT, R8, UR11, !P0 ;  /* 0x0000000b08007c0c */ /* 0x000fe4000c721270 */
[----:B------:R-:W-:-:S02]  /*4b20*/  ISETP.LT.AND P0, PT, R4, UR11, !P0 ;  /* 0x0000000b04007c0c */ /* 0x000fc4000c701270 */
[-C--:B------:R-:W-:Y:S02]  /*4b30*/  LEA.HI.X.SX32 R19, R19, R3.reuse, 0x1, P6 ;  /* 0x0000000313137211 */ /* 0x080fe400030f0eff */
[----:B------:R-:W-:Y:S02]  /*4b40*/  LEA R2, P6, R0, R2, 0x1 ;  /* 0x0000000200027211 */ /* 0x000fe400078c08ff */
[----:B------:R-:W-:Y:S02]  /*4b50*/  PRMT R4, R9, 0x7632, R4 ;  /* 0x0000763209047816 */ /* 0x000fe40000000004 */
[----:B------:R-:W-:Y:S02]  /*4b60*/  PRMT R8, R10, 0x7632, R8 ;  /* 0x000076320a087816 */ /* 0x000fe40000000008 */
[----:B------:R-:W-:Y:S01]  /*4b70*/  LEA.HI.X.SX32 R3, R0, R3, 0x1, P6 ;  /* 0x0000000300037211 */ /* 0x000fe200030f0eff */
[----:B------:R0:W-:Y:S01]  /*4b80*/  @P4 STG.E.U16 desc[UR26][R12.64], R4 ;  /* 0x000000040c004986 */ /* 0x0001e2000c10151a */
[----:B------:R-:W-:-:S03]  /*4b90*/  PRMT R0, R11, 0x7632, R0 ;  /* 0x000076320b007816 */ /* 0x000fc60000000000 */
[----:B------:R0:W-:Y:S04]  /*4ba0*/  @P3 STG.E.U16 desc[UR26][R14.64], R10 ;  /* 0x0000000a0e003986 */ /* 0x0001e8000c10151a */
[----:B------:R0:W-:Y:S04]  /*4bb0*/  @P2 STG.E.U16 desc[UR26][R16.64], R8 ;  /* 0x0000000810002986 */ /* 0x0001e8000c10151a */
[----:B------:R0:W-:Y:S04]  /*4bc0*/  @P1 STG.E.U16 desc[UR26][R18.64], R11 ;  /* 0x0000000b12001986 */ /* 0x0001e8000c10151a */
[----:B------:R0:W-:Y:S01]  /*4bd0*/  @P0 STG.E.U16 desc[UR26][R2.64], R0 ;  /* 0x0000000002000986 */ /* 0x0001e2000c10151a */
[----:B------:R-:W-:Y:S06]  /*4be0*/  BAR.SYNC.DEFER_BLOCKING 0x0 ;  /* 0x0000000000007b1d */ /* 0x000fec0000010000 */
[----:B------:R-:W-:Y:S05]  /*4bf0*/  BRA.U UP0, `(.L_x_13) ;  /* 0x0000000100a07547 */ /* 0x000fea000b800000 */
[----:B------:R-:W1:Y:S01]  /*4c00*/  S2UR UR5, SR_CgaCtaId ;  /* 0x00000000000579c3 */ /* 0x000e620000008800 */
[----:B------:R-:W-:Y:S01]  /*4c10*/  NOP ;  /* 0x0000000000007918 */ /* 0x000fe20000000000 */
[----:B------:R-:W-:Y:S01]  /*4c20*/  UMOV UR4, 0x50 ;  /* 0x0000005000047882 */ /* 0x000fe20000000000 */
[----:B0-----:R-:W-:Y:S02]  /*4c30*/  IMAD.U32 R0, RZ, RZ, UR12 ;  /* 0x0000000cff007e24 */ /* 0x001fe4000f8e00ff */
[----:B------:R-:W-:Y:S02]  /*4c40*/  IMAD.MOV.U32 R3, RZ, RZ, 0x3 ;  /* 0x00000003ff037424 */ /* 0x000fe400078e00ff */
[----:B------:R-:W-:Y:S01]  /*4c50*/  IMAD.MOV.U32 R7, RZ, RZ, 0x1 ;  /* 0x00000001ff077424 */ /* 0x000fe200078e00ff */
[----:B------:R-:W-:-:S04]  /*4c60*/  LOP3.LUT R0, R0, 0xffff, RZ, 0xc0, !PT ;  /* 0x0000ffff00007812 */ /* 0x000fc800078ec0ff */
[----:B------:R-:W-:-:S05]  /*4c70*/  SHF.R.U32.HI R0, RZ, 0x5, R0 ;  /* 0x00000005ff007819 */ /* 0x000fca0000011600 */
[----:B------:R-:W-:Y:S01]  /*4c80*/  VIADD R2, R0, 0x10 ;  /* 0x0000001000027836 */ /* 0x000fe20000000000 */
[----:B------:R-:W-:Y:S01]  /*4c90*/  SHF.L.U32 R0, R3, R0, RZ ;  /* 0x0000000003007219 */ /* 0x000fe200000006ff */
[----:B-1----:R-:W-:-:S03]  /*4ca0*/  ULEA UR6, UR5, UR4, 0x18 ;  /* 0x0000000405067291 */ /* 0x002fc6000f8ec0ff */
[----:B------:R-:W-:-:S04]  /*4cb0*/  SHF.L.U32 R3, R7, R2, RZ ;  /* 0x0000000207037219 */ /* 0x000fc800000006ff */
[----:B------:R-:W-:Y:S02]  /*4cc0*/  LOP3.LUT R0, R3, R0, RZ, 0xfc, !PT ;  /* 0x0000000003007212 */ /* 0x000fe400078efcff */
[----:B------:R-:W0:Y:S02]  /*4cd0*/  LDS R5, [UR6] ;  /* 0x00000006ff057984 */ /* 0x000e240008000800 */
[C---:B------:R-:W-:Y:S02]  /*4ce0*/  LOP3.LUT R2, R0.reuse, 0xffff, RZ, 0xc0, !PT ;  /* 0x0000ffff00027812 */ /* 0x040fe400078ec0ff */
[----:B0-----:R-:W-:-:S04]  /*4cf0*/  LOP3.LUT R3, R0, 0xffff, R5, 0x80, !PT ;  /* 0x0000ffff00037812 */ /* 0x001fc800078e8005 */
[----:B------:R-:W-:-:S13]  /*4d00*/  ISETP.NE.AND P0, PT, R3, R2, PT ;  /* 0x000000020300720c */ /* 0x000fda0003f05270 */
[----:B------:R-:W-:Y:S05]  /*4d10*/  @P0 BRA `(.L_x_14) ;  /* 0x0000000000500947 */ /* 0x000fea0003800000 */
[----:B------:R-:W-:Y:S02]  /*4d20*/  SHF.R.U32.HI R5, RZ, 0x10, R5 ;  /* 0x00000010ff057819 */ /* 0x000fe40000011605 */
[----:B------:R-:W-:-:S04]  /*4d30*/  SHF.R.U32.HI R2, RZ, 0x10, R0 ;  /* 0x00000010ff027819 */ /* 0x000fc80000011600 */
[----:B------:R-:W-:-:S04]  /*4d40*/  LOP3.LUT R5, R5, R2, RZ, 0xc0, !PT ;  /* 0x0000000205057212 */ /* 0x000fc800078ec0ff */
[----:B------:R-:W-:-:S13]  /*4d50*/  ISETP.NE.AND P0, PT, R5, R2, PT ;  /* 0x000000020500720c */ /* 0x000fda0003f05270 */
[----:B------:R-:W-:Y:S05]  /*4d60*/  @P0 BRA `(.L_x_15) ;  /* 0x0000000000300947 */ /* 0x000fea0003800000 */
[----:B------:R-:W-:Y:S01]  /*4d70*/  R2UR UR4, R0 ;  /* 0x00000000000472ca */ /* 0x000fe200000e0000 */
[----:B------:R-:W-:Y:S01]  /*4d80*/  VOTEU.ANY UR5, UPT, PT ;  /* 0x0000000000057886 */ /* 0x000fe200038e0100 */
[----:B------:R-:W0:Y:S01]  /*4d90*/  S2R R0, SR_LANEID ;  /* 0x0000000000007919 */ /* 0x000e220000000000 */
[----:B------:R-:W-:-:S10]  /*4da0*/  UFLO.U32 UR5, UR5 ;  /* 0x00000005000572bd */ /* 0x000fd400080e0000 */
[----:B------:R-:W-:-:S06]  /*4db0*/  ULOP3.LUT UR4, URZ, UR4, URZ, 0x33, !UPT ;  /* 0x00000004ff047292 */ /* 0x000fcc000f8e33ff */
[----:B------:R-:W-:-:S04]  /*4dc0*/  IMAD.U32 R2, RZ, RZ, UR4 ;  /* 0x00000004ff027e24 */ /* 0x000fc8000f8e00ff */
[----:B------:R-:W1:Y:S02]  /*4dd0*/  REDUX UR7, R2 ;  /* 0x00000000020773c4 */ /* 0x000e640000000000 */
[----:B------:R2:W-:Y:S01]  /*4de0*/  UTCATOMSWS.AND URZ, UR4 ;  /* 0x0000000400ff79e3 */ /* 0x0005e20008000000 */
[----:B0-----:R-:W-:Y:S01]  /*4df0*/  ISETP.EQ.U32.AND P0, PT, R0, UR5, PT ;  /* 0x0000000500007c0c */ /* 0x001fe2000bf02070 */
[----:B-1----:R-:W-:-:S12]  /*4e00*/  IMAD.U32 R0, RZ, RZ, UR7 ;  /* 0x00000007ff007e24 */ /* 0x002fd8000f8e00ff */
[----:B------:R2:W-:Y:S01]  /*4e10*/  @P0 ATOMS.AND RZ, [UR6], R0 ;  /* 0x00000000ffff098c */ /* 0x0005e2000a800006 */
[----:B------:R-:W-:Y:S05]  /*4e20*/  BRA `(.L_x_13) ;  /* 0x0000000000147947 */ /* 0x000fea0003800000 */
.L_x_15:
[----:B------:R-:W-:-:S07]  /*4e30*/  MOV R2, 0x4e50 ;  /* 0x00004e5000027802 */ /* 0x000fce0000000f00 */
[----:B------:R-:W-:Y:S05]  /*4e40*/  CALL.REL.NOINC `($__internal_0_$__cuda_sm10x_tcgen05_guardrail_trap_col_being_dealloced_not_returned_by_alloc) ;  /* 0x00000000002c7944 */ /* 0x000fea0003c00000 */
[----:B------:R-:W-:Y:S05]  /*4e50*/  BRA `(.L_x_13) ;  /* 0x0000000000087947 */ /* 0x000fea0003800000 */
.L_x_14:
[----:B------:R-:W-:-:S07]  /*4e60*/  MOV R2, 0x4e80 ;  /* 0x00004e8000027802 */ /* 0x000fce0000000f00 */
[----:B------:R-:W-:Y:S05]  /*4e70*/  CALL.REL.NOINC `($__internal_2_$__cuda_sm10x_tcgen05_guardrail_trap_unallocated_columns_being_dealloced) ;  /* 0x0000000000387944 */ /* 0x000fea0003c00000 */
.L_x_13:
[----:B------:R-:W-:Y:S01]  /*4e80*/  NOP ;  /* 0x0000000000007918 */ /* 0x000fe20000000000 */
[----:B--2---:R-:W-:Y:S05]  /*4e90*/  EXIT ;  /* 0x000000000000794d */ /* 0x004fea0003800000 */
.L_x_8:
[----:B------:R-:W0:Y:S02]  /*4ea0*/  SYNCS.PHASECHK.TRANS64.TRYWAIT P6, [UR15], R80 ;  /* 0x00000050ff0075a7 */ /* 0x000e2400080c110f */
[----:B0-----:R-:W-:Y:S05]  /*4eb0*/  @!P6 BRA `(.L_x_8) ;  /* 0xfffffffc00f8e947 */ /* 0x001fea000383ffff */
[----:B------:R-:W-:Y:S05]  /*4ec0*/  BRA `(.L_x_16) ;  /* 0xffffffe000787947 */ /* 0x000fea000383ffff */
.L_x_12:
[----:B------:R-:W1:Y:S02]  /*4ed0*/  SYNCS.PHASECHK.TRANS64.TRYWAIT P0, [UR15], R4 ;  /* 0x00000004ff0075a7 */ /* 0x000e64000800110f */
[----:B-1----:R-:W-:Y:S05]  /*4ee0*/  @!P0 BRA `(.L_x_12) ;  /* 0xfffffffc00f88947 */ /* 0x002fea000383ffff */
[----:B------:R-:W-:Y:S05]  /*4ef0*/  BRA `(.L_x_11) ;  /* 0xffffffec001c7947 */ /* 0x000fea000383ffff */
        .weak           $__internal_0_$__cuda_sm10x_tcgen05_guardrail_trap_col_being_dealloced_not_returned_by_alloc
        .type           $__internal_0_$__cuda_sm10x_tcgen05_guardrail_trap_col_being_dealloced_not_returned_by_alloc,@function
        .size           $__internal_0_$__cuda_sm10x_tcgen05_guardrail_trap_col_being_dealloced_not_returned_by_alloc,($__internal_1_$__cuda_sm10x_tcgen05_guardrail_trap_phase_invalid_during_alloc - $__internal_0_$__cuda_sm10x_tcgen05_guardrail_trap_col_being_dealloced_not_returned_by_alloc)
$__internal_0_$__cuda_sm10x_tcgen05_guardrail_trap_col_being_dealloced_not_returned_by_alloc:
[----:B------:R-:W-:Y:S05]  /*4f00*/  BPT.TRAP 0x1 ;  /* 0x000000040000795c */ /* 0x000fea0000300000 */
[----:B------:R-:W-:-:S04]  /*4f10*/  IMAD.MOV.U32 R3, RZ, RZ, 0x0 ;  /* 0x00000000ff037424 */ /* 0x000fc800078e00ff */
[----:B------:R-:W-:Y:S05]  /*4f20*/  RET.REL.NODEC R2 `(matmul_kernel) ;  /* 0xffffffb002347950 */ /* 0x000fea0003c3ffff */
        .weak           $__internal_1_$__cuda_sm10x_tcgen05_guardrail_trap_phase_invalid_during_alloc
        .type           $__internal_1_$__cuda_sm10x_tcgen05_guardrail_trap_phase_invalid_during_alloc,@function
        .size           $__internal_1_$__cuda_sm10x_tcgen05_guardrail_trap_phase_invalid_during_alloc,($__internal_2_$__cuda_sm10x_tcgen05_guardrail_trap_unallocated_columns_being_dealloced - $__internal_1_$__cuda_sm10x_tcgen05_guardrail_trap_phase_invalid_during_alloc)
$__internal_1_$__cuda_sm10x_tcgen05_guardrail_trap_phase_invalid_during_alloc:
[----:B------:R-:W-:Y:S05]  /*4f30*/  BPT.TRAP 0x1 ;  /* 0x000000040000795c */ /* 0x000fea0000300000 */
[----:B------:R-:W-:-:S04]  /*4f40*/  IMAD.MOV.U32 R3, RZ, RZ, 0x0 ;  /* 0x00000000ff037424 */ /* 0x000fc800078e00ff */
[----:B------:R-:W-:Y:S05]  /*4f50*/  RET.REL.NODEC R2 `(matmul_kernel) ;  /* 0xffffffb002287950 */ /* 0x000fea0003c3ffff */
        .weak           $__internal_2_$__cuda_sm10x_tcgen05_guardrail_trap_unallocated_columns_being_dealloced
        .type           $__internal_2_$__cuda_sm10x_tcgen05_guardrail_trap_unallocated_columns_being_dealloced,@function
        .size           $__internal_2_$__cuda_sm10x_tcgen05_guardrail_trap_unallocated_columns_being_dealloced,(.L_x_20 - $__internal_2_$__cuda_sm10x_tcgen05_guardrail_trap_unallocated_columns_being_dealloced)
$__internal_2_$__cuda_sm10x_tcgen05_guardrail_trap_unallocated_columns_being_dealloced:
[----:B------:R-:W-:Y:S05]  /*4f60*/  BPT.TRAP 0x1 ;  /* 0x000000040000795c */ /* 0x000fea0000300000 */
[----:B------:R-:W-:-:S04]  /*4f70*/  IMAD.MOV.U32 R3, RZ, RZ, 0x0 ;  /* 0x00000000ff037424 */ /* 0x000fc800078e00ff */
[----:B------:R-:W-:Y:S05]  /*4f80*/  RET.REL.NODEC R2 `(matmul_kernel) ;  /* 0xffffffb0021c7950 */ /* 0x000fea0003c3ffff */
.L_x_17:
[----:B------:R-:W-:-:S00]  /*4f90*/  BRA `(.L_x_17) ;  /* 0xfffffffc00fc7947 */ /* 0x000fc0000383ffff */
[----:B------:R-:W-:-:S00]  /*4fa0*/  NOP ;  /* 0x0000000000007918 */ /* 0x000fc00000000000 */
        /* <DEDUP_REMOVED lines=13> */
.L_x_20:


//--------------------- .nv.shared.matmul_kernel  --------------------------
	.section	.nv.shared.matmul_kernel,"aw",@nobits
	.sectionflags	@""
	.align	16
	.zero		1024


//--------------------- .nv.shared.reserved.0     --------------------------
	.section	.nv.shared.reserved.0,"aw",@nobits
	.align	8
	.weak		__nv_reservedSMEM_offset_0_alias
	.size		__nv_reservedSMEM_offset_0_alias, 0, 64
	.other		__nv_reservedSMEM_offset_0_alias,@"STO_CUDA_RESERVED_SHARED STV_DEFAULT"
__nv_reservedSMEM_offset_0_alias:
	.zero		0
.nv.shared.reserved.0:
	.zero		64
	.weak		__nv_reservedSMEM_allocation_phase
	.type		__nv_reservedSMEM_allocation_phase,@object
	.size		__nv_reservedSMEM_allocation_phase,(.L_0 - __nv_reservedSMEM_allocation_phase)
__nv_reservedSMEM_allocation_phase:
	.zero		1
.L_0:
	.zero		7
	.weak		__nv_reservedSMEM_devtool_atexit_pc
	.type		__nv_reservedSMEM_devtool_atexit_pc,@object
	.size		__nv_reservedSMEM_devtool_atexit_pc,(__nv_reservedSMEM_allocation_mask - __nv_reservedSMEM_devtool_atexit_pc)
__nv_reservedSMEM_devtool_atexit_pc:
	.zero		8
	.weak		__nv_reservedSMEM_allocation_mask
	.type		__nv_reservedSMEM_allocation_mask,@object
	.size		__nv_reservedSMEM_allocation_mask,(.L_2 - __nv_reservedSMEM_allocation_mask)
__nv_reservedSMEM_allocation_mask:
	.zero		4
.L_2:


//--------------------- .nv.constant0.matmul_kernel --------------------------
	.section	.nv.constant0.matmul_kernel,"a",@progbits
	.sectionflags	@""
	.align	4
.nv.constant0.matmul_kernel:
	.zero		976


//--------------------- SYMBOLS --------------------------

	.type		.nv.reservedSmem.offset0,@object
	.size		.nv.reservedSmem.offset0,0x4
	.type		.nv.reservedSmem.cap,@object
	.size		.nv.reservedSmem.cap,0x4
